//
// Generated by NVIDIA NVVM Compiler
//
// Compiler Build ID: CL-36424714
// Cuda compilation tools, release 13.0, V13.0.88
// Based on NVVM 20.0.0
//

.version 9.0
.target sm_100
.address_size 64

	// .globl	_leaky_relu
// _ZZ14_max_pool2d_1dE4smem has been demoted

.visible .entry _leaky_relu(
	.param .u64 .ptr .align 1 _leaky_relu_param_0,
	.param .u64 .ptr .align 1 _leaky_relu_param_1,
	.param .u32 _leaky_relu_param_2,
	.param .f32 _leaky_relu_param_3
)
{
	.reg .pred 	%p<3>;
	.reg .b32 	%r<6>;
	.reg .b32 	%f<5>;
	.reg .b64 	%rd<8>;

	ld.param.u64 	%rd1, [_leaky_relu_param_0];
	ld.param.u64 	%rd2, [_leaky_relu_param_1];
	ld.param.u32 	%r2, [_leaky_relu_param_2];
	ld.param.f32 	%f1, [_leaky_relu_param_3];
	mov.u32 	%r3, %ctaid.x;
	mov.u32 	%r4, %ntid.x;
	mov.u32 	%r5, %tid.x;
	mad.lo.s32 	%r1, %r3, %r4, %r5;
	setp.ge.u32 	%p1, %r1, %r2;
	@%p1 bra 	$L__BB0_2;
	cvta.to.global.u64 	%rd3, %rd1;
	cvta.to.global.u64 	%rd4, %rd2;
	mul.wide.u32 	%rd5, %r1, 4;
	add.s64 	%rd6, %rd3, %rd5;
	ld.global.f32 	%f2, [%rd6];
	setp.lt.f32 	%p2, %f2, 0f00000000;
	selp.f32 	%f3, %f1, 0f3F800000, %p2;
	mul.f32 	%f4, %f2, %f3;
	add.s64 	%rd7, %rd4, %rd5;
	st.global.f32 	[%rd7], %f4;
$L__BB0_2:
	ret;

}
	// .globl	_batch_norm
.visible .entry _batch_norm(
	.param .u64 .ptr .align 1 _batch_norm_param_0,
	.param .u64 .ptr .align 1 _batch_norm_param_1,
	.param .u32 _batch_norm_param_2,
	.param .u32 _batch_norm_param_3,
	.param .u64 .ptr .align 1 _batch_norm_param_4,
	.param .u64 .ptr .align 1 _batch_norm_param_5,
	.param .u64 .ptr .align 1 _batch_norm_param_6,
	.param .u64 .ptr .align 1 _batch_norm_param_7
)
{
	.reg .pred 	%p<2>;
	.reg .b32 	%r<11>;
	.reg .b32 	%f<11>;
	.reg .b64 	%rd<21>;

	ld.param.u64 	%rd1, [_batch_norm_param_0];
	ld.param.u64 	%rd2, [_batch_norm_param_1];
	ld.param.u32 	%r3, [_batch_norm_param_2];
	ld.param.u32 	%r4, [_batch_norm_param_3];
	ld.param.u64 	%rd3, [_batch_norm_param_4];
	ld.param.u64 	%rd4, [_batch_norm_param_5];
	ld.param.u64 	%rd5, [_batch_norm_param_6];
	ld.param.u64 	%rd6, [_batch_norm_param_7];
	mov.u32 	%r5, %ctaid.x;
	mov.u32 	%r1, %ctaid.y;
	mov.u32 	%r6, %ctaid.z;
	mov.u32 	%r7, %ntid.x;
	mov.u32 	%r8, %tid.x;
	mad.lo.s32 	%r9, %r6, %r7, %r8;
	mad.lo.s32 	%r10, %r3, %r5, %r1;
	mad.lo.s32 	%r2, %r10, %r4, %r9;
	setp.ge.u32 	%p1, %r9, %r4;
	@%p1 bra 	$L__BB1_2;
	cvta.to.global.u64 	%rd7, %rd5;
	cvta.to.global.u64 	%rd8, %rd1;
	cvta.to.global.u64 	%rd9, %rd3;
	cvta.to.global.u64 	%rd10, %rd4;
	cvta.to.global.u64 	%rd11, %rd6;
	cvta.to.global.u64 	%rd12, %rd2;
	mul.wide.u32 	%rd13, %r1, 4;
	add.s64 	%rd14, %rd7, %rd13;
	ld.global.f32 	%f1, [%rd14];
	mul.wide.u32 	%rd15, %r2, 4;
	add.s64 	%rd16, %rd8, %rd15;
	ld.global.f32 	%f2, [%rd16];
	add.s64 	%rd17, %rd9, %rd13;
	ld.global.f32 	%f3, [%rd17];
	sub.f32 	%f4, %f2, %f3;
	add.s64 	%rd18, %rd10, %rd13;
	ld.global.f32 	%f5, [%rd18];
	add.f32 	%f6, %f5, 0f3727C5AC;
	sqrt.rm.f32 	%f7, %f6;
	div.rn.f32 	%f8, %f4, %f7;
	add.s64 	%rd19, %rd11, %rd13;
	ld.global.f32 	%f9, [%rd19];
	fma.rn.f32 	%f10, %f1, %f8, %f9;
	add.s64 	%rd20, %rd12, %rd15;
	st.global.f32 	[%rd20], %f10;
$L__BB1_2:
	ret;

}
	// .globl	_conv2d
.visible .entry _conv2d()
{


	ret;

}
	// .globl	_max_pool2d_naive
.visible .entry _max_pool2d_naive(
	.param .u64 .ptr .align 1 _max_pool2d_naive_param_0,
	.param .u32 _max_pool2d_naive_param_1,
	.param .u32 _max_pool2d_naive_param_2,
	.param .u32 _max_pool2d_naive_param_3,
	.param .u32 _max_pool2d_naive_param_4,
	.param .u64 .ptr .align 1 _max_pool2d_naive_param_5,
	.param .u32 _max_pool2d_naive_param_6,
	.param .u32 _max_pool2d_naive_param_7
)
{
	.reg .pred 	%p<13>;
	.reg .b32 	%r<60>;
	.reg .b32 	%f<87>;
	.reg .b64 	%rd<25>;

	ld.param.u64 	%rd5, [_max_pool2d_naive_param_0];
	ld.param.u32 	%r30, [_max_pool2d_naive_param_1];
	ld.param.u32 	%r31, [_max_pool2d_naive_param_2];
	ld.param.u32 	%r32, [_max_pool2d_naive_param_3];
	ld.param.u32 	%r33, [_max_pool2d_naive_param_4];
	ld.param.u64 	%rd6, [_max_pool2d_naive_param_5];
	ld.param.u32 	%r35, [_max_pool2d_naive_param_6];
	ld.param.u32 	%r34, [_max_pool2d_naive_param_7];
	mov.u32 	%r36, %ntid.x;
	mov.u32 	%r37, %ctaid.x;
	mov.u32 	%r38, %tid.x;
	mad.lo.s32 	%r1, %r36, %r37, %r38;
	mul.lo.s32 	%r2, %r34, %r35;
	setp.ge.s32 	%p1, %r1, %r2;
	@%p1 bra 	$L__BB3_18;
	cvta.to.global.u64 	%rd1, %rd5;
	mov.u32 	%r39, %ctaid.y;
	div.s32 	%r40, %r1, %r34;
	mul.lo.s32 	%r41, %r40, %r34;
	sub.s32 	%r42, %r1, %r41;
	mul.lo.s32 	%r53, %r40, %r33;
	mul.lo.s32 	%r4, %r42, %r33;
	mul.lo.s32 	%r43, %r30, %r39;
	mul.lo.s32 	%r5, %r43, %r31;
	mul.wide.s32 	%rd7, %r5, 4;
	add.s64 	%rd2, %rd1, %rd7;
	mul.lo.s32 	%r6, %r2, %r39;
	mad.lo.s32 	%r44, %r53, %r31, %r4;
	mul.wide.s32 	%rd8, %r44, 4;
	add.s64 	%rd9, %rd2, %rd8;
	ld.global.f32 	%f85, [%rd9];
	setp.lt.s32 	%p2, %r32, 1;
	@%p2 bra 	$L__BB3_17;
	add.s32 	%r45, %r4, %r32;
	add.s32 	%r46, %r4, 1;
	max.s32 	%r47, %r45, %r46;
	sub.s32 	%r48, %r47, %r4;
	and.b32  	%r7, %r48, 15;
	add.s32 	%r8, %r7, -1;
	and.b32  	%r9, %r48, 7;
	add.s32 	%r10, %r9, -1;
	sub.s32 	%r11, %r4, %r47;
	and.b32  	%r12, %r48, 3;
	and.b32  	%r49, %r48, -16;
	neg.s32 	%r13, %r49;
	add.s64 	%rd11, %rd7, %rd1;
	add.s64 	%rd3, %rd11, 32;
	add.s32 	%r14, %r53, %r32;
$L__BB3_3:
	setp.gt.u32 	%p3, %r11, -16;
	mul.lo.s32 	%r16, %r53, %r31;
	mov.u32 	%r57, %r4;
	@%p3 bra 	$L__BB3_6;
	add.s32 	%r54, %r4, %r16;
	mov.u32 	%r55, %r13;
	mov.u32 	%r57, %r4;
$L__BB3_5:
	.pragma "nounroll";
	mul.wide.s32 	%rd12, %r54, 4;
	add.s64 	%rd13, %rd3, %rd12;
	ld.global.f32 	%f19, [%rd13+-32];
	max.f32 	%f20, %f85, %f19;
	ld.global.f32 	%f21, [%rd13+-28];
	max.f32 	%f22, %f20, %f21;
	ld.global.f32 	%f23, [%rd13+-24];
	max.f32 	%f24, %f22, %f23;
	ld.global.f32 	%f25, [%rd13+-20];
	max.f32 	%f26, %f24, %f25;
	ld.global.f32 	%f27, [%rd13+-16];
	max.f32 	%f28, %f26, %f27;
	ld.global.f32 	%f29, [%rd13+-12];
	max.f32 	%f30, %f28, %f29;
	ld.global.f32 	%f31, [%rd13+-8];
	max.f32 	%f32, %f30, %f31;
	ld.global.f32 	%f33, [%rd13+-4];
	max.f32 	%f34, %f32, %f33;
	ld.global.f32 	%f35, [%rd13];
	max.f32 	%f36, %f34, %f35;
	ld.global.f32 	%f37, [%rd13+4];
	max.f32 	%f38, %f36, %f37;
	ld.global.f32 	%f39, [%rd13+8];
	max.f32 	%f40, %f38, %f39;
	ld.global.f32 	%f41, [%rd13+12];
	max.f32 	%f42, %f40, %f41;
	ld.global.f32 	%f43, [%rd13+16];
	max.f32 	%f44, %f42, %f43;
	ld.global.f32 	%f45, [%rd13+20];
	max.f32 	%f46, %f44, %f45;
	ld.global.f32 	%f47, [%rd13+24];
	max.f32 	%f48, %f46, %f47;
	ld.global.f32 	%f49, [%rd13+28];
	max.f32 	%f85, %f48, %f49;
	add.s32 	%r57, %r57, 16;
	add.s32 	%r55, %r55, 16;
	add.s32 	%r54, %r54, 16;
	setp.ne.s32 	%p4, %r55, 0;
	@%p4 bra 	$L__BB3_5;
$L__BB3_6:
	setp.eq.s32 	%p5, %r7, 0;
	@%p5 bra 	$L__BB3_16;
	setp.lt.u32 	%p6, %r8, 7;
	@%p6 bra 	$L__BB3_9;
	add.s32 	%r50, %r57, %r16;
	mul.wide.s32 	%rd14, %r50, 4;
	add.s64 	%rd15, %rd2, %rd14;
	ld.global.f32 	%f51, [%rd15];
	max.f32 	%f52, %f85, %f51;
	ld.global.f32 	%f53, [%rd15+4];
	max.f32 	%f54, %f52, %f53;
	ld.global.f32 	%f55, [%rd15+8];
	max.f32 	%f56, %f54, %f55;
	ld.global.f32 	%f57, [%rd15+12];
	max.f32 	%f58, %f56, %f57;
	ld.global.f32 	%f59, [%rd15+16];
	max.f32 	%f60, %f58, %f59;
	ld.global.f32 	%f61, [%rd15+20];
	max.f32 	%f62, %f60, %f61;
	ld.global.f32 	%f63, [%rd15+24];
	max.f32 	%f64, %f62, %f63;
	ld.global.f32 	%f65, [%rd15+28];
	max.f32 	%f85, %f64, %f65;
	add.s32 	%r57, %r57, 8;
$L__BB3_9:
	setp.eq.s32 	%p7, %r9, 0;
	@%p7 bra 	$L__BB3_16;
	setp.lt.u32 	%p8, %r10, 3;
	@%p8 bra 	$L__BB3_12;
	add.s32 	%r51, %r57, %r16;
	mul.wide.s32 	%rd16, %r51, 4;
	add.s64 	%rd17, %rd2, %rd16;
	ld.global.f32 	%f67, [%rd17];
	max.f32 	%f68, %f85, %f67;
	ld.global.f32 	%f69, [%rd17+4];
	max.f32 	%f70, %f68, %f69;
	ld.global.f32 	%f71, [%rd17+8];
	max.f32 	%f72, %f70, %f71;
	ld.global.f32 	%f73, [%rd17+12];
	max.f32 	%f85, %f72, %f73;
	add.s32 	%r57, %r57, 4;
$L__BB3_12:
	setp.eq.s32 	%p9, %r12, 0;
	@%p9 bra 	$L__BB3_16;
	setp.eq.s32 	%p10, %r12, 1;
	add.s32 	%r52, %r57, %r16;
	mul.wide.s32 	%rd18, %r52, 4;
	add.s64 	%rd4, %rd2, %rd18;
	ld.global.f32 	%f74, [%rd4];
	max.f32 	%f85, %f85, %f74;
	@%p10 bra 	$L__BB3_16;
	setp.eq.s32 	%p11, %r12, 2;
	ld.global.f32 	%f75, [%rd4+4];
	max.f32 	%f85, %f85, %f75;
	@%p11 bra 	$L__BB3_16;
	ld.global.f32 	%f76, [%rd4+8];
	max.f32 	%f85, %f85, %f76;
$L__BB3_16:
	add.s32 	%r53, %r53, 1;
	setp.lt.s32 	%p12, %r53, %r14;
	@%p12 bra 	$L__BB3_3;
$L__BB3_17:
	cvt.s64.s32 	%rd19, %r1;
	cvt.s64.s32 	%rd20, %r6;
	add.s64 	%rd21, %rd20, %rd19;
	cvta.to.global.u64 	%rd22, %rd6;
	shl.b64 	%rd23, %rd21, 2;
	add.s64 	%rd24, %rd22, %rd23;
	st.global.f32 	[%rd24], %f85;
$L__BB3_18:
	ret;

}
	// .globl	_max_pool2d_1d
.visible .entry _max_pool2d_1d(
	.param .u64 .ptr .align 1 _max_pool2d_1d_param_0,
	.param .u32 _max_pool2d_1d_param_1,
	.param .u32 _max_pool2d_1d_param_2,
	.param .u32 _max_pool2d_1d_param_3,
	.param .u32 _max_pool2d_1d_param_4,
	.param .u64 .ptr .align 1 _max_pool2d_1d_param_5,
	.param .u32 _max_pool2d_1d_param_6,
	.param .u32 _max_pool2d_1d_param_7
)
{
	.reg .pred 	%p<29>;
	.reg .b16 	%rs<18>;
	.reg .b32 	%r<142>;
	.reg .b32 	%f<168>;
	.reg .b64 	%rd<88>;
	// demoted variable
	.shared .align 4 .b8 _ZZ14_max_pool2d_1dE4smem[4096];
	ld.param.u64 	%rd6, [_max_pool2d_1d_param_0];
	ld.param.u32 	%r61, [_max_pool2d_1d_param_1];
	ld.param.u32 	%r62, [_max_pool2d_1d_param_2];
	ld.param.u32 	%r63, [_max_pool2d_1d_param_3];
	ld.param.u32 	%r64, [_max_pool2d_1d_param_4];
	ld.param.u32 	%r66, [_max_pool2d_1d_param_6];
	ld.param.u32 	%r65, [_max_pool2d_1d_param_7];
	cvta.to.global.u64 	%rd1, %rd6;
	mov.u32 	%r1, %ntid.x;
	mov.u32 	%r67, %ctaid.x;
	mov.u32 	%r68, %tid.x;
	mad.lo.s32 	%r2, %r1, %r67, %r68;
	mul.lo.s32 	%r3, %r65, %r66;
	setp.ge.s32 	%p1, %r2, %r3;
	@%p1 bra 	$L__BB4_38;
	mov.u32 	%r69, %ctaid.y;
	div.s32 	%r4, %r2, %r65;
	mul.lo.s32 	%r70, %r4, %r65;
	sub.s32 	%r5, %r2, %r70;
	mul.lo.s32 	%r6, %r4, %r64;
	mul.lo.s32 	%r135, %r5, %r64;
	mul.lo.s32 	%r71, %r61, %r69;
	mul.lo.s32 	%r72, %r71, %r62;
	cvt.s64.s32 	%rd2, %r72;
	mul.lo.s32 	%r8, %r3, %r69;
	setp.ge.s32 	%p2, %r135, %r62;
	@%p2 bra 	$L__BB4_20;
	setp.gt.s32 	%p3, %r63, 0;
	mul.lo.s32 	%r9, %r64, %r1;
	mov.u32 	%r134, %r135;
	@%p3 bra 	$L__BB4_3;
	bra.uni 	$L__BB4_19;
$L__BB4_3:
	add.s32 	%r10, %r135, %r64;
	neg.s32 	%r11, %r9;
	add.s32 	%r12, %r6, %r63;
	mov.b32 	%r128, 0;
	mov.b16 	%rs16, 0;
	cvt.u16.u32 	%rs7, %r11;
	cvt.u16.u32 	%rs9, %r135;
	mov.u16 	%rs17, %rs16;
	mov.u32 	%r129, %r135;
$L__BB4_4:
	mul.lo.s16 	%rs8, %rs16, %rs7;
	sub.s16 	%rs10, %rs8, %rs9;
	mad.lo.s32 	%r79, %r9, %r128, %r10;
	min.s32 	%r80, %r62, %r79;
	cvt.u16.u32 	%rs11, %r80;
	add.s16 	%rs12, %rs10, %rs11;
	cvt.u32.u16 	%r81, %rs12;
	and.b32  	%r82, %r81, 7;
	add.s32 	%r15, %r82, -1;
	mul.lo.s16 	%rs13, %rs17, %rs7;
	sub.s16 	%rs14, %rs13, %rs9;
	add.s16 	%rs15, %rs14, %rs11;
	cvt.u32.u16 	%r83, %rs15;
	and.b32  	%r84, %r83, 15;
	add.s32 	%r16, %r84, -1;
	mul.lo.s32 	%r85, %r128, %r11;
	sub.s32 	%r17, %r85, %r135;
	add.s32 	%r86, %r80, %r17;
	add.s32 	%r87, %r129, %r64;
	min.s32 	%r18, %r87, %r62;
	and.b32  	%r19, %r86, 15;
	add.s32 	%r88, %r85, %r80;
	sub.s32 	%r20, %r135, %r88;
	and.b32  	%r21, %r86, -16;
	and.b32  	%r22, %r83, 7;
	and.b32  	%r23, %r81, 3;
	mov.f32 	%f154, 0f00800000;
	mov.u32 	%r130, %r6;
$L__BB4_5:
	setp.lt.s32 	%p5, %r129, %r18;
	@%p5 bra 	$L__BB4_8;
$L__BB4_6:
	add.s32 	%r130, %r130, 1;
	setp.lt.s32 	%p15, %r130, %r12;
	@%p15 bra 	$L__BB4_5;
	div.s32 	%r109, %r129, %r64;
	shl.b32 	%r110, %r109, 2;
	mov.u32 	%r111, _ZZ14_max_pool2d_1dE4smem;
	add.s32 	%r112, %r111, %r110;
	st.shared.f32 	[%r112], %f154;
	add.s32 	%r129, %r129, %r9;
	setp.lt.s32 	%p16, %r129, %r62;
	add.s32 	%r128, %r128, 1;
	add.s16 	%rs17, %rs17, 1;
	add.s16 	%rs16, %rs16, 1;
	@%p16 bra 	$L__BB4_4;
	bra.uni 	$L__BB4_20;
$L__BB4_8:
	setp.gt.u32 	%p6, %r20, -16;
	mul.lo.s32 	%r28, %r130, %r62;
	mov.u32 	%r131, %r129;
	@%p6 bra 	$L__BB4_9;
	bra.uni 	$L__BB4_39;
$L__BB4_9:
	setp.eq.s32 	%p8, %r19, 0;
	@%p8 bra 	$L__BB4_6;
	setp.lt.u32 	%p9, %r16, 7;
	@%p9 bra 	$L__BB4_12;
	add.s32 	%r106, %r131, %r28;
	cvt.s64.s32 	%rd71, %r106;
	add.s64 	%rd72, %rd71, %rd2;
	shl.b64 	%rd73, %rd72, 2;
	add.s64 	%rd74, %rd1, %rd73;
	ld.global.f32 	%f64, [%rd74];
	max.f32 	%f65, %f154, %f64;
	ld.global.f32 	%f66, [%rd74+4];
	max.f32 	%f67, %f65, %f66;
	ld.global.f32 	%f68, [%rd74+8];
	max.f32 	%f69, %f67, %f68;
	ld.global.f32 	%f70, [%rd74+12];
	max.f32 	%f71, %f69, %f70;
	ld.global.f32 	%f72, [%rd74+16];
	max.f32 	%f73, %f71, %f72;
	ld.global.f32 	%f74, [%rd74+20];
	max.f32 	%f75, %f73, %f74;
	ld.global.f32 	%f76, [%rd74+24];
	max.f32 	%f77, %f75, %f76;
	ld.global.f32 	%f78, [%rd74+28];
	max.f32 	%f154, %f77, %f78;
	add.s32 	%r131, %r131, 8;
$L__BB4_12:
	setp.eq.s32 	%p10, %r22, 0;
	@%p10 bra 	$L__BB4_6;
	setp.lt.u32 	%p11, %r15, 3;
	@%p11 bra 	$L__BB4_15;
	add.s32 	%r107, %r131, %r28;
	cvt.s64.s32 	%rd75, %r107;
	add.s64 	%rd76, %rd75, %rd2;
	shl.b64 	%rd77, %rd76, 2;
	add.s64 	%rd78, %rd1, %rd77;
	ld.global.f32 	%f80, [%rd78];
	max.f32 	%f81, %f154, %f80;
	ld.global.f32 	%f82, [%rd78+4];
	max.f32 	%f83, %f81, %f82;
	ld.global.f32 	%f84, [%rd78+8];
	max.f32 	%f85, %f83, %f84;
	ld.global.f32 	%f86, [%rd78+12];
	max.f32 	%f154, %f85, %f86;
	add.s32 	%r131, %r131, 4;
$L__BB4_15:
	setp.eq.s32 	%p12, %r23, 0;
	@%p12 bra 	$L__BB4_6;
	setp.eq.s32 	%p13, %r23, 1;
	add.s32 	%r108, %r131, %r28;
	cvt.s64.s32 	%rd79, %r108;
	add.s64 	%rd80, %rd79, %rd2;
	shl.b64 	%rd81, %rd80, 2;
	add.s64 	%rd3, %rd1, %rd81;
	ld.global.f32 	%f87, [%rd3];
	max.f32 	%f154, %f154, %f87;
	@%p13 bra 	$L__BB4_6;
	setp.eq.s32 	%p14, %r23, 2;
	ld.global.f32 	%f88, [%rd3+4];
	max.f32 	%f154, %f154, %f88;
	@%p14 bra 	$L__BB4_6;
	ld.global.f32 	%f89, [%rd3+8];
	max.f32 	%f154, %f154, %f89;
	bra.uni 	$L__BB4_6;
$L__BB4_19:
	div.s32 	%r73, %r134, %r64;
	shl.b32 	%r74, %r73, 2;
	mov.u32 	%r75, _ZZ14_max_pool2d_1dE4smem;
	add.s32 	%r76, %r75, %r74;
	mov.b32 	%r77, 8388608;
	st.shared.u32 	[%r76], %r77;
	add.s32 	%r134, %r134, %r9;
	setp.lt.s32 	%p4, %r134, %r62;
	@%p4 bra 	$L__BB4_19;
$L__BB4_20:
	setp.ge.s32 	%p17, %r135, %r62;
	bar.sync 	0;
	@%p17 bra 	$L__BB4_38;
	ld.param.u64 	%rd87, [_max_pool2d_1d_param_5];
	mad.lo.s32 	%r113, %r5, %r65, %r4;
	cvt.s64.s32 	%rd82, %r113;
	cvt.s64.s32 	%rd83, %r8;
	add.s64 	%rd84, %rd82, %rd83;
	cvta.to.global.u64 	%rd85, %rd87;
	shl.b64 	%rd86, %rd84, 2;
	add.s64 	%rd4, %rd85, %rd86;
	mul.lo.s32 	%r38, %r64, %r1;
$L__BB4_22:
	add.s32 	%r114, %r135, %r63;
	div.s32 	%r40, %r114, %r64;
	div.s32 	%r139, %r135, %r64;
	setp.ge.s32 	%p18, %r139, %r40;
	mov.f32 	%f167, 0f00800000;
	@%p18 bra 	$L__BB4_36;
	sub.s32 	%r42, %r40, %r139;
	and.b32  	%r43, %r42, 15;
	sub.s32 	%r115, %r139, %r40;
	setp.gt.u32 	%p19, %r115, -16;
	mov.f32 	%f167, 0f00800000;
	@%p19 bra 	$L__BB4_26;
	and.b32  	%r116, %r42, -16;
	neg.s32 	%r137, %r116;
	shl.b32 	%r117, %r139, 2;
	mov.u32 	%r118, _ZZ14_max_pool2d_1dE4smem;
	add.s32 	%r119, %r118, %r117;
	add.s32 	%r136, %r119, 32;
	mov.f32 	%f167, 0f00800000;
$L__BB4_25:
	.pragma "nounroll";
	ld.shared.f32 	%f94, [%r136+-32];
	max.f32 	%f95, %f167, %f94;
	ld.shared.f32 	%f96, [%r136+-28];
	max.f32 	%f97, %f95, %f96;
	ld.shared.f32 	%f98, [%r136+-24];
	max.f32 	%f99, %f97, %f98;
	ld.shared.f32 	%f100, [%r136+-20];
	max.f32 	%f101, %f99, %f100;
	ld.shared.f32 	%f102, [%r136+-16];
	max.f32 	%f103, %f101, %f102;
	ld.shared.f32 	%f104, [%r136+-12];
	max.f32 	%f105, %f103, %f104;
	ld.shared.f32 	%f106, [%r136+-8];
	max.f32 	%f107, %f105, %f106;
	ld.shared.f32 	%f108, [%r136+-4];
	max.f32 	%f109, %f107, %f108;
	ld.shared.f32 	%f110, [%r136];
	max.f32 	%f111, %f109, %f110;
	ld.shared.f32 	%f112, [%r136+4];
	max.f32 	%f113, %f111, %f112;
	ld.shared.f32 	%f114, [%r136+8];
	max.f32 	%f115, %f113, %f114;
	ld.shared.f32 	%f116, [%r136+12];
	max.f32 	%f117, %f115, %f116;
	ld.shared.f32 	%f118, [%r136+16];
	max.f32 	%f119, %f117, %f118;
	ld.shared.f32 	%f120, [%r136+20];
	max.f32 	%f121, %f119, %f120;
	ld.shared.f32 	%f122, [%r136+24];
	max.f32 	%f123, %f121, %f122;
	ld.shared.f32 	%f124, [%r136+28];
	max.f32 	%f167, %f123, %f124;
	add.s32 	%r139, %r139, 16;
	add.s32 	%r137, %r137, 16;
	add.s32 	%r136, %r136, 64;
	setp.ne.s32 	%p20, %r137, 0;
	@%p20 bra 	$L__BB4_25;
$L__BB4_26:
	setp.eq.s32 	%p21, %r43, 0;
	@%p21 bra 	$L__BB4_36;
	and.b32  	%r53, %r42, 7;
	setp.lt.u32 	%p22, %r43, 8;
	@%p22 bra 	$L__BB4_29;
	shl.b32 	%r120, %r139, 2;
	mov.u32 	%r121, _ZZ14_max_pool2d_1dE4smem;
	add.s32 	%r122, %r121, %r120;
	ld.shared.f32 	%f126, [%r122];
	max.f32 	%f127, %f167, %f126;
	ld.shared.f32 	%f128, [%r122+4];
	max.f32 	%f129, %f127, %f128;
	ld.shared.f32 	%f130, [%r122+8];
	max.f32 	%f131, %f129, %f130;
	ld.shared.f32 	%f132, [%r122+12];
	max.f32 	%f133, %f131, %f132;
	ld.shared.f32 	%f134, [%r122+16];
	max.f32 	%f135, %f133, %f134;
	ld.shared.f32 	%f136, [%r122+20];
	max.f32 	%f137, %f135, %f136;
	ld.shared.f32 	%f138, [%r122+24];
	max.f32 	%f139, %f137, %f138;
	ld.shared.f32 	%f140, [%r122+28];
	max.f32 	%f167, %f139, %f140;
	add.s32 	%r139, %r139, 8;
$L__BB4_29:
	setp.eq.s32 	%p23, %r53, 0;
	@%p23 bra 	$L__BB4_36;
	and.b32  	%r56, %r42, 3;
	setp.lt.u32 	%p24, %r53, 4;
	@%p24 bra 	$L__BB4_32;
	shl.b32 	%r123, %r139, 2;
	mov.u32 	%r124, _ZZ14_max_pool2d_1dE4smem;
	add.s32 	%r125, %r124, %r123;
	ld.shared.f32 	%f142, [%r125];
	max.f32 	%f143, %f167, %f142;
	ld.shared.f32 	%f144, [%r125+4];
	max.f32 	%f145, %f143, %f144;
	ld.shared.f32 	%f146, [%r125+8];
	max.f32 	%f147, %f145, %f146;
	ld.shared.f32 	%f148, [%r125+12];
	max.f32 	%f167, %f147, %f148;
	add.s32 	%r139, %r139, 4;
$L__BB4_32:
	setp.eq.s32 	%p25, %r56, 0;
	@%p25 bra 	$L__BB4_36;
	shl.b32 	%r126, %r139, 2;
	mov.u32 	%r127, _ZZ14_max_pool2d_1dE4smem;
	add.s32 	%r59, %r127, %r126;
	ld.shared.f32 	%f149, [%r59];
	max.f32 	%f167, %f167, %f149;
	setp.eq.s32 	%p26, %r56, 1;
	@%p26 bra 	$L__BB4_36;
	ld.shared.f32 	%f150, [%r59+4];
	max.f32 	%f167, %f167, %f150;
	setp.eq.s32 	%p27, %r56, 2;
	@%p27 bra 	$L__BB4_36;
	ld.shared.f32 	%f151, [%r59+8];
	max.f32 	%f167, %f167, %f151;
$L__BB4_36:
	add.s32 	%r135, %r135, %r38;
	setp.lt.s32 	%p28, %r135, %r62;
	@%p28 bra 	$L__BB4_22;
	st.global.f32 	[%rd4], %f167;
$L__BB4_38:
	ret;
$L__BB4_39:
	.pragma "nounroll";
	add.s32 	%r89, %r131, %r28;
	cvt.s64.s32 	%rd7, %r89;
	add.s64 	%rd8, %rd7, %rd2;
	shl.b64 	%rd9, %rd8, 2;
	add.s64 	%rd10, %rd1, %rd9;
	ld.global.f32 	%f32, [%rd10];
	max.f32 	%f33, %f154, %f32;
	add.s32 	%r90, %r89, 1;
	cvt.s64.s32 	%rd11, %r90;
	add.s64 	%rd12, %rd11, %rd2;
	shl.b64 	%rd13, %rd12, 2;
	add.s64 	%rd14, %rd1, %rd13;
	ld.global.f32 	%f34, [%rd14];
	max.f32 	%f35, %f33, %f34;
	add.s32 	%r91, %r89, 2;
	cvt.s64.s32 	%rd15, %r91;
	add.s64 	%rd16, %rd15, %rd2;
	shl.b64 	%rd17, %rd16, 2;
	add.s64 	%rd18, %rd1, %rd17;
	ld.global.f32 	%f36, [%rd18];
	max.f32 	%f37, %f35, %f36;
	add.s32 	%r92, %r89, 3;
	cvt.s64.s32 	%rd19, %r92;
	add.s64 	%rd20, %rd19, %rd2;
	shl.b64 	%rd21, %rd20, 2;
	add.s64 	%rd22, %rd1, %rd21;
	ld.global.f32 	%f38, [%rd22];
	max.f32 	%f39, %f37, %f38;
	add.s32 	%r93, %r89, 4;
	cvt.s64.s32 	%rd23, %r93;
	add.s64 	%rd24, %rd23, %rd2;
	shl.b64 	%rd25, %rd24, 2;
	add.s64 	%rd26, %rd1, %rd25;
	ld.global.f32 	%f40, [%rd26];
	max.f32 	%f41, %f39, %f40;
	add.s32 	%r94, %r89, 5;
	cvt.s64.s32 	%rd27, %r94;
	add.s64 	%rd28, %rd27, %rd2;
	shl.b64 	%rd29, %rd28, 2;
	add.s64 	%rd30, %rd1, %rd29;
	ld.global.f32 	%f42, [%rd30];
	max.f32 	%f43, %f41, %f42;
	add.s32 	%r95, %r89, 6;
	cvt.s64.s32 	%rd31, %r95;
	add.s64 	%rd32, %rd31, %rd2;
	shl.b64 	%rd33, %rd32, 2;
	add.s64 	%rd34, %rd1, %rd33;
	ld.global.f32 	%f44, [%rd34];
	max.f32 	%f45, %f43, %f44;
	add.s32 	%r96, %r89, 7;
	cvt.s64.s32 	%rd35, %r96;
	add.s64 	%rd36, %rd35, %rd2;
	shl.b64 	%rd37, %rd36, 2;
	add.s64 	%rd38, %rd1, %rd37;
	ld.global.f32 	%f46, [%rd38];
	max.f32 	%f47, %f45, %f46;
	add.s32 	%r97, %r89, 8;
	cvt.s64.s32 	%rd39, %r97;
	add.s64 	%rd40, %rd39, %rd2;
	shl.b64 	%rd41, %rd40, 2;
	add.s64 	%rd42, %rd1, %rd41;
	ld.global.f32 	%f48, [%rd42];
	max.f32 	%f49, %f47, %f48;
	add.s32 	%r98, %r89, 9;
	cvt.s64.s32 	%rd43, %r98;
	add.s64 	%rd44, %rd43, %rd2;
	shl.b64 	%rd45, %rd44, 2;
	add.s64 	%rd46, %rd1, %rd45;
	ld.global.f32 	%f50, [%rd46];
	max.f32 	%f51, %f49, %f50;
	add.s32 	%r99, %r89, 10;
	cvt.s64.s32 	%rd47, %r99;
	add.s64 	%rd48, %rd47, %rd2;
	shl.b64 	%rd49, %rd48, 2;
	add.s64 	%rd50, %rd1, %rd49;
	ld.global.f32 	%f52, [%rd50];
	max.f32 	%f53, %f51, %f52;
	add.s32 	%r100, %r89, 11;
	cvt.s64.s32 	%rd51, %r100;
	add.s64 	%rd52, %rd51, %rd2;
	shl.b64 	%rd53, %rd52, 2;
	add.s64 	%rd54, %rd1, %rd53;
	ld.global.f32 	%f54, [%rd54];
	max.f32 	%f55, %f53, %f54;
	add.s32 	%r101, %r89, 12;
	cvt.s64.s32 	%rd55, %r101;
	add.s64 	%rd56, %rd55, %rd2;
	shl.b64 	%rd57, %rd56, 2;
	add.s64 	%rd58, %rd1, %rd57;
	ld.global.f32 	%f56, [%rd58];
	max.f32 	%f57, %f55, %f56;
	add.s32 	%r102, %r89, 13;
	cvt.s64.s32 	%rd59, %r102;
	add.s64 	%rd60, %rd59, %rd2;
	shl.b64 	%rd61, %rd60, 2;
	add.s64 	%rd62, %rd1, %rd61;
	ld.global.f32 	%f58, [%rd62];
	max.f32 	%f59, %f57, %f58;
	add.s32 	%r103, %r89, 14;
	cvt.s64.s32 	%rd63, %r103;
	add.s64 	%rd64, %rd63, %rd2;
	shl.b64 	%rd65, %rd64, 2;
	add.s64 	%rd66, %rd1, %rd65;
	ld.global.f32 	%f60, [%rd66];
	max.f32 	%f61, %f59, %f60;
	add.s32 	%r104, %r89, 15;
	cvt.s64.s32 	%rd67, %r104;
	add.s64 	%rd68, %rd67, %rd2;
	shl.b64 	%rd69, %rd68, 2;
	add.s64 	%rd70, %rd1, %rd69;
	ld.global.f32 	%f62, [%rd70];
	max.f32 	%f154, %f61, %f62;
	add.s32 	%r131, %r131, 16;
	add.s32 	%r105, %r131, %r17;
	setp.eq.s32 	%p7, %r105, %r21;
	@%p7 bra 	$L__BB4_9;
	bra.uni 	$L__BB4_39;

}
	// .globl	_pad
.visible .entry _pad(
	.param .u64 .ptr .align 1 _pad_param_0,
	.param .u64 .ptr .align 1 _pad_param_1,
	.param .u32 _pad_param_2,
	.param .u32 _pad_param_3,
	.param .u32 _pad_param_4,
	.param .u32 _pad_param_5,
	.param .u32 _pad_param_6,
	.param .u32 _pad_param_7,
	.param .u32 _pad_param_8,
	.param .u32 _pad_param_9,
	.param .f32 _pad_param_10
)
{
	.reg .pred 	%p<11>;
	.reg .b32 	%r<25>;
	.reg .b32 	%f<3>;
	.reg .b64 	%rd<14>;

	ld.param.u64 	%rd2, [_pad_param_0];
	ld.param.u64 	%rd3, [_pad_param_1];
	ld.param.u32 	%r11, [_pad_param_2];
	ld.param.u32 	%r5, [_pad_param_3];
	ld.param.u32 	%r6, [_pad_param_4];
	ld.param.u32 	%r7, [_pad_param_5];
	ld.param.u32 	%r8, [_pad_param_6];
	ld.param.u32 	%r9, [_pad_param_7];
	ld.param.u32 	%r10, [_pad_param_9];
	ld.param.f32 	%f1, [_pad_param_10];
	cvta.to.global.u64 	%rd1, %rd3;
	mov.u32 	%r12, %ctaid.x;
	mov.u32 	%r13, %ntid.x;
	mov.u32 	%r14, %tid.x;
	mad.lo.s32 	%r1, %r12, %r13, %r14;
	setp.ge.s32 	%p1, %r1, %r11;
	@%p1 bra 	$L__BB5_4;
	add.s32 	%r15, %r7, %r6;
	add.s32 	%r16, %r15, %r8;
	div.s32 	%r17, %r1, %r10;
	mul.lo.s32 	%r18, %r17, %r10;
	sub.s32 	%r19, %r1, %r18;
	div.s32 	%r20, %r19, %r16;
	sub.s32 	%r2, %r20, %r9;
	mul.lo.s32 	%r21, %r20, %r16;
	sub.s32 	%r22, %r19, %r21;
	sub.s32 	%r3, %r22, %r7;
	mul.lo.s32 	%r23, %r6, %r5;
	mul.lo.s32 	%r4, %r23, %r17;
	setp.lt.s32 	%p2, %r3, 0;
	setp.le.s32 	%p3, %r6, %r3;
	or.pred  	%p4, %p2, %p3;
	setp.lt.s32 	%p5, %r2, 0;
	setp.le.s32 	%p6, %r5, %r2;
	or.pred  	%p7, %p5, %p6;
	or.pred  	%p9, %p4, %p7;
	not.pred 	%p10, %p9;
	@%p10 bra 	$L__BB5_3;
	mul.wide.s32 	%rd12, %r1, 4;
	add.s64 	%rd13, %rd1, %rd12;
	st.global.f32 	[%rd13], %f1;
	bra.uni 	$L__BB5_4;
$L__BB5_3:
	cvt.s64.s32 	%rd4, %r4;
	mad.lo.s32 	%r24, %r2, %r6, %r3;
	cvt.s64.s32 	%rd5, %r24;
	add.s64 	%rd6, %rd5, %rd4;
	cvta.to.global.u64 	%rd7, %rd2;
	shl.b64 	%rd8, %rd6, 2;
	add.s64 	%rd9, %rd7, %rd8;
	ld.global.f32 	%f2, [%rd9];
	mul.wide.s32 	%rd10, %r1, 4;
	add.s64 	%rd11, %rd1, %rd10;
	st.global.f32 	[%rd11], %f2;
$L__BB5_4:
	ret;

}


// ===== COMPILED SASS (sm_100) =====

	.target	sm_100

	.elftype	@"ET_EXEC"


//--------------------- .note.nv.tkinfo           --------------------------
	.section	.note.nv.tkinfo,"",@"SHT_NOTE"
	.sectionflags	@"SHF_NOTE_NV_TKINFO"
	.tkinfo
        /*0018*/ 	.word	0x00000002
        /*0030*/ 	.string	""
        /*0030*/ 	.string	"ptxas"
        /*0030*/ 	.string	"Cuda compilation tools, release 13.0, V13.0.88"
        /*0030*/ 	.string	"Build cuda_13.0.r13.0/compiler.36424714_0"
        /*0030*/ 	.string	"-arch sm_100 -m 64 "



//--------------------- .note.nv.cuinfo           --------------------------
	.section	.note.nv.cuinfo,"",@"SHT_NOTE"
	.sectionflags	@"SHF_NOTE_NV_CUINFO"
        /*0018*/ 	.short	0x0002
        /*001a*/ 	.short	0x0064
        /*001c*/ 	.short	0x0082
	.zero		2


//--------------------- .nv.info                  --------------------------
	.section	.nv.info,"",@"SHT_CUDA_INFO"
	.align	4


	//----- nvinfo : EIATTR_REGCOUNT
	.align		4
        /*0000*/ 	.byte	0x04, 0x2f
        /*0002*/ 	.short	(.L_1 - .L_0)
	.align		4
.L_0:
        /*0004*/ 	.word	index@(_leaky_relu)
        /*0008*/ 	.word	0x0000000c


	//----- nvinfo : EIATTR_FRAME_SIZE
	.align		4
.L_1:
        /*000c*/ 	.byte	0x04, 0x11
        /*000e*/ 	.short	(.L_3 - .L_2)
	.align		4
.L_2:
        /*0010*/ 	.word	index@(_leaky_relu)
        /*0014*/ 	.word	0x00000000


	//----- nvinfo : EIATTR_REGCOUNT
	.align		4
.L_3:
        /*0018*/ 	.byte	0x04, 0x2f
        /*001a*/ 	.short	(.L_5 - .L_4)
	.align		4
.L_4:
        /*001c*/ 	.word	index@(_batch_norm)
        /*0020*/ 	.word	0x00000012


	//----- nvinfo : EIATTR_FRAME_SIZE
	.align		4
.L_5:
        /*0024*/ 	.byte	0x04, 0x11
        /*0026*/ 	.short	(.L_7 - .L_6)
	.align		4
.L_6:
        /*0028*/ 	.word	index@($__internal_1_$__cuda_sm3x_div_rn_noftz_f32_slowpath)
        /*002c*/ 	.word	0x00000000


	//----- nvinfo : EIATTR_FRAME_SIZE
	.align		4
.L_7:
        /*0030*/ 	.byte	0x04, 0x11
        /*0032*/ 	.short	(.L_9 - .L_8)
	.align		4
.L_8:
        /*0034*/ 	.word	index@($__internal_0_$__cuda_sm20_sqrt_rd_f32_slowpath)
        /*0038*/ 	.word	0x00000000


	//----- nvinfo : EIATTR_FRAME_SIZE
	.align		4
.L_9:
        /*003c*/ 	.byte	0x04, 0x11
        /*003e*/ 	.short	(.L_11 - .L_10)
	.align		4
.L_10:
        /*0040*/ 	.word	index@(_batch_norm)
        /*0044*/ 	.word	0x00000000


	//----- nvinfo : EIATTR_REGCOUNT
	.align		4
.L_11:
        /*0048*/ 	.byte	0x04, 0x2f
        /*004a*/ 	.short	(.L_13 - .L_12)
	.align		4
.L_12:
        /*004c*/ 	.word	index@(_conv2d)
        /*0050*/ 	.word	0x00000004


	//----- nvinfo : EIATTR_FRAME_SIZE
	.align		4
.L_13:
        /*0054*/ 	.byte	0x04, 0x11
        /*0056*/ 	.short	(.L_15 - .L_14)
	.align		4
.L_14:
        /*0058*/ 	.word	index@(_conv2d)
        /*005c*/ 	.word	0x00000000


	//----- nvinfo : EIATTR_REGCOUNT
	.align		4
.L_15:
        /*0060*/ 	.byte	0x04, 0x2f
        /*0062*/ 	.short	(.L_17 - .L_16)
	.align		4
.L_16:
        /*0064*/ 	.word	index@(_max_pool2d_naive)
        /*0068*/ 	.word	0x0000001e


	//----- nvinfo : EIATTR_FRAME_SIZE
	.align		4
.L_17:
        /*006c*/ 	.byte	0x04, 0x11
        /*006e*/ 	.short	(.L_19 - .L_18)
	.align		4
.L_18:
        /*0070*/ 	.word	index@(_max_pool2d_naive)
        /*0074*/ 	.word	0x00000000


	//----- nvinfo : EIATTR_REGCOUNT
	.align		4
.L_19:
        /*0078*/ 	.byte	0x04, 0x2f
        /*007a*/ 	.short	(.L_21 - .L_20)
	.align		4
.L_20:
        /*007c*/ 	.word	index@(_max_pool2d_1d)
        /*0080*/ 	.word	0x00000020


	//----- nvinfo : EIATTR_FRAME_SIZE
	.align		4
.L_21:
        /*0084*/ 	.byte	0x04, 0x11
        /*0086*/ 	.short	(.L_23 - .L_22)
	.align		4
.L_22:
        /*0088*/ 	.word	index@(_max_pool2d_1d)
        /*008c*/ 	.word	0x00000000


	//----- nvinfo : EIATTR_REGCOUNT
	.align		4
.L_23:
        /*0090*/ 	.byte	0x04, 0x2f
        /*0092*/ 	.short	(.L_25 - .L_24)
	.align		4
.L_24:
        /*0094*/ 	.word	index@(_pad)
        /*0098*/ 	.word	0x00000010


	//----- nvinfo : EIATTR_FRAME_SIZE
	.align		4
.L_25:
        /*009c*/ 	.byte	0x04, 0x11
        /*009e*/ 	.short	(.L_27 - .L_26)
	.align		4
.L_26:
        /*00a0*/ 	.word	index@(_pad)
        /*00a4*/ 	.word	0x00000000


	//----- nvinfo : EIATTR_MIN_STACK_SIZE
	.align		4
.L_27:
        /*00a8*/ 	.byte	0x04, 0x12
        /*00aa*/ 	.short	(.L_29 - .L_28)
	.align		4
.L_28:
        /*00ac*/ 	.word	index@(_pad)
        /*00b0*/ 	.word	0x00000000


	//----- nvinfo : EIATTR_MIN_STACK_SIZE
	.align		4
.L_29:
        /*00b4*/ 	.byte	0x04, 0x12
        /*00b6*/ 	.short	(.L_31 - .L_30)
	.align		4
.L_30:
        /*00b8*/ 	.word	index@(_max_pool2d_1d)
        /*00bc*/ 	.word	0x00000000


	//----- nvinfo : EIATTR_MIN_STACK_SIZE
	.align		4
.L_31:
        /*00c0*/ 	.byte	0x04, 0x12
        /*00c2*/ 	.short	(.L_33 - .L_32)
	.align		4
.L_32:
        /*00c4*/ 	.word	index@(_max_pool2d_naive)
        /*00c8*/ 	.word	0x00000000


	//----- nvinfo : EIATTR_MIN_STACK_SIZE
	.align		4
.L_33:
        /*00cc*/ 	.byte	0x04, 0x12
        /*00ce*/ 	.short	(.L_35 - .L_34)
	.align		4
.L_34:
        /*00d0*/ 	.word	index@(_conv2d)
        /*00d4*/ 	.word	0x00000000


	//----- nvinfo : EIATTR_MIN_STACK_SIZE
	.align		4
.L_35:
        /*00d8*/ 	.byte	0x04, 0x12
        /*00da*/ 	.short	(.L_37 - .L_36)
	.align		4
.L_36:
        /*00dc*/ 	.word	index@(_batch_norm)
        /*00e0*/ 	.word	0x00000000


	//----- nvinfo : EIATTR_MIN_STACK_SIZE
	.align		4
.L_37:
        /*00e4*/ 	.byte	0x04, 0x12
        /*00e6*/ 	.short	(.L_39 - .L_38)
	.align		4
.L_38:
        /*00e8*/ 	.word	index@(_leaky_relu)
        /*00ec*/ 	.word	0x00000000
.L_39:


//--------------------- .nv.compat                --------------------------
	.section	.nv.compat,"",@"SHT_CUDA_COMPAT_INFO"
	.align	4
        /*0000*/ 	.byte	0x02, 0x09, 0x00, 0x00, 0x02, 0x02, 0x01, 0x00, 0x02, 0x05, 0x05, 0x00, 0x03, 0x07, 0x01, 0x01
        /*0010*/ 	.byte	0x02, 0x03, 0x00, 0x00, 0x02, 0x06, 0x01, 0x00, 0x04, 0x0b, 0x08, 0x00, 0x01, 0x00, 0x00, 0x00
        /*0020*/ 	.byte	0x00, 0x00, 0x00, 0x00


//--------------------- .nv.info._pad             --------------------------
	.section	.nv.info._pad,"",@"SHT_CUDA_INFO"
	.sectionflags	@""
	.align	4


	//----- nvinfo : EIATTR_CUDA_API_VERSION
	.align		4
        /*0000*/ 	.byte	0x04, 0x37
        /*0002*/ 	.short	(.L_41 - .L_40)
.L_40:
        /*0004*/ 	.word	0x00000082


	//----- nvinfo : EIATTR_KPARAM_INFO
	.align		4
.L_41:
        /*0008*/ 	.byte	0x04, 0x17
        /*000a*/ 	.short	(.L_43 - .L_42)
.L_42:
        /*000c*/ 	.word	0x00000000
        /*0010*/ 	.short	0x000a
        /*0012*/ 	.short	0x0030
        /*0014*/ 	.byte	0x00, 0xf0, 0x11, 0x00


	//----- nvinfo : EIATTR_KPARAM_INFO
	.align		4
.L_43:
        /*0018*/ 	.byte	0x04, 0x17
        /*001a*/ 	.short	(.L_45 - .L_44)
.L_44:
        /*001c*/ 	.word	0x00000000
        /*0020*/ 	.short	0x0009
        /*0022*/ 	.short	0x002c
        /*0024*/ 	.byte	0x00, 0xf0, 0x11, 0x00


	//----- nvinfo : EIATTR_KPARAM_INFO
	.align		4
.L_45:
        /*0028*/ 	.byte	0x04, 0x17
        /*002a*/ 	.short	(.L_47 - .L_46)
.L_46:
        /*002c*/ 	.word	0x00000000
        /*0030*/ 	.short	0x0008
        /*0032*/ 	.short	0x0028
        /*0034*/ 	.byte	0x00, 0xf0, 0x11, 0x00


	//----- nvinfo : EIATTR_KPARAM_INFO
	.align		4
.L_47:
        /*0038*/ 	.byte	0x04, 0x17
        /*003a*/ 	.short	(.L_49 - .L_48)
.L_48:
        /*003c*/ 	.word	0x00000000
        /*0040*/ 	.short	0x0007
        /*0042*/ 	.short	0x0024
        /*0044*/ 	.byte	0x00, 0xf0, 0x11, 0x00


	//----- nvinfo : EIATTR_KPARAM_INFO
	.align		4
.L_49:
        /*0048*/ 	.byte	0x04, 0x17
        /*004a*/ 	.short	(.L_51 - .L_50)
.L_50:
        /*004c*/ 	.word	0x00000000
        /*0050*/ 	.short	0x0006
        /*0052*/ 	.short	0x0020
        /*0054*/ 	.byte	0x00, 0xf0, 0x11, 0x00


	//----- nvinfo : EIATTR_KPARAM_INFO
	.align		4
.L_51:
        /*0058*/ 	.byte	0x04, 0x17
        /*005a*/ 	.short	(.L_53 - .L_52)
.L_52:
        /*005c*/ 	.word	0x00000000
        /*0060*/ 	.short	0x0005
        /*0062*/ 	.short	0x001c
        /*0064*/ 	.byte	0x00, 0xf0, 0x11, 0x00


	//----- nvinfo : EIATTR_KPARAM_INFO
	.align		4
.L_53:
        /*0068*/ 	.byte	0x04, 0x17
        /*006a*/ 	.short	(.L_55 - .L_54)
.L_54:
        /*006c*/ 	.word	0x00000000
        /*0070*/ 	.short	0x0004
        /*0072*/ 	.short	0x0018
        /*0074*/ 	.byte	0x00, 0xf0, 0x11, 0x00


	//----- nvinfo : EIATTR_KPARAM_INFO
	.align		4
.L_55:
        /*0078*/ 	.byte	0x04, 0x17
        /*007a*/ 	.short	(.L_57 - .L_56)
.L_56:
        /*007c*/ 	.word	0x00000000
        /*0080*/ 	.short	0x0003
        /*0082*/ 	.short	0x0014
        /*0084*/ 	.byte	0x00, 0xf0, 0x11, 0x00


	//----- nvinfo : EIATTR_KPARAM_INFO
	.align		4
.L_57:
        /*0088*/ 	.byte	0x04, 0x17
        /*008a*/ 	.short	(.L_59 - .L_58)
.L_58:
        /*008c*/ 	.word	0x00000000
        /*0090*/ 	.short	0x0002
        /*0092*/ 	.short	0x0010
        /*0094*/ 	.byte	0x00, 0xf0, 0x11, 0x00


	//----- nvinfo : EIATTR_KPARAM_INFO
	.align		4
.L_59:
        /*0098*/ 	.byte	0x04, 0x17
        /*009a*/ 	.short	(.L_61 - .L_60)
.L_60:
        /*009c*/ 	.word	0x00000000
        /*00a0*/ 	.short	0x0001
        /*00a2*/ 	.short	0x0008
        /*00a4*/ 	.byte	0x00, 0xf5, 0x21, 0x00


	//----- nvinfo : EIATTR_KPARAM_INFO
	.align		4
.L_61:
        /*00a8*/ 	.byte	0x04, 0x17
        /*00aa*/ 	.short	(.L_63 - .L_62)
.L_62:
        /*00ac*/ 	.word	0x00000000
        /*00b0*/ 	.short	0x0000
        /*00b2*/ 	.short	0x0000
        /*00b4*/ 	.byte	0x00, 0xf5, 0x21, 0x00


	//----- nvinfo : EIATTR_SPARSE_MMA_MASK
	.align		4
.L_63:
        /*00b8*/ 	.byte	0x03, 0x50
        /*00ba*/ 	.short	0x0000


	//----- nvinfo : EIATTR_MAXREG_COUNT
	.align		4
        /*00bc*/ 	.byte	0x03, 0x1b
        /*00be*/ 	.short	0x00ff


	//----- nvinfo : EIATTR_MERCURY_ISA_VERSION
	.align		4
        /*00c0*/ 	.byte	0x03, 0x5f
        /*00c2*/ 	.short	0x0101


	//----- nvinfo : EIATTR_VRC_CTA_INIT_COUNT
	.align		4
        /*00c4*/ 	.byte	0x02, 0x4a
	.zero		1
	.zero		1


	//----- nvinfo : EIATTR_EXIT_INSTR_OFFSETS
	.align		4
        /*00c8*/ 	.byte	0x04, 0x1c
        /*00ca*/ 	.short	(.L_65 - .L_64)


	//   ....[0]....
.L_64:
        /*00cc*/ 	.word	0x00000070


	//   ....[1]....
        /*00d0*/ 	.word	0x00000510


	//   ....[2]....
        /*00d4*/ 	.word	0x000005e0


	//----- nvinfo : EIATTR_CBANK_PARAM_SIZE
	.align		4
.L_65:
        /*00d8*/ 	.byte	0x03, 0x19
        /*00da*/ 	.short	0x0034


	//----- nvinfo : EIATTR_PARAM_CBANK
	.align		4
        /*00dc*/ 	.byte	0x04, 0x0a
        /*00de*/ 	.short	(.L_67 - .L_66)
	.align		4
.L_66:
        /*00e0*/ 	.word	index@(.nv.constant0._pad)
        /*00e4*/ 	.short	0x0380
        /*00e6*/ 	.short	0x0034


	//----- nvinfo : EIATTR_SW_WAR
	.align		4
.L_67:
        /*00e8*/ 	.byte	0x04, 0x36
        /*00ea*/ 	.short	(.L_69 - .L_68)
.L_68:
        /*00ec*/ 	.word	0x00000008
.L_69:


//--------------------- .nv.info._max_pool2d_1d   --------------------------
	.section	.nv.info._max_pool2d_1d,"",@"SHT_CUDA_INFO"
	.sectionflags	@""
	.align	4


	//----- nvinfo : EIATTR_CUDA_API_VERSION
	.align		4
        /*0000*/ 	.byte	0x04, 0x37
        /*0002*/ 	.short	(.L_71 - .L_70)
.L_70:
        /*0004*/ 	.word	0x00000082


	//----- nvinfo : EIATTR_KPARAM_INFO
	.align		4
.L_71:
        /*0008*/ 	.byte	0x04, 0x17
        /*000a*/ 	.short	(.L_73 - .L_72)
.L_72:
        /*000c*/ 	.word	0x00000000
        /*0010*/ 	.short	0x0007
        /*0012*/ 	.short	0x0024
        /*0014*/ 	.byte	0x00, 0xf0, 0x11, 0x00


	//----- nvinfo : EIATTR_KPARAM_INFO
	.align		4
.L_73:
        /*0018*/ 	.byte	0x04, 0x17
        /*001a*/ 	.short	(.L_75 - .L_74)
.L_74:
        /*001c*/ 	.word	0x00000000
        /*0020*/ 	.short	0x0006
        /*0022*/ 	.short	0x0020
        /*0024*/ 	.byte	0x00, 0xf0, 0x11, 0x00


	//----- nvinfo : EIATTR_KPARAM_INFO
	.align		4
.L_75:
        /*0028*/ 	.byte	0x04, 0x17
        /*002a*/ 	.short	(.L_77 - .L_76)
.L_76:
        /*002c*/ 	.word	0x00000000
        /*0030*/ 	.short	0x0005
        /*0032*/ 	.short	0x0018
        /*0034*/ 	.byte	0x00, 0xf5, 0x21, 0x00


	//----- nvinfo : EIATTR_KPARAM_INFO
	.align		4
.L_77:
        /*0038*/ 	.byte	0x04, 0x17
        /*003a*/ 	.short	(.L_79 - .L_78)
.L_78:
        /*003c*/ 	.word	0x00000000
        /*0040*/ 	.short	0x0004
        /*0042*/ 	.short	0x0014
        /*0044*/ 	.byte	0x00, 0xf0, 0x11, 0x00


	//----- nvinfo : EIATTR_KPARAM_INFO
	.align		4
.L_79:
        /*0048*/ 	.byte	0x04, 0x17
        /*004a*/ 	.short	(.L_81 - .L_80)
.L_80:
        /*004c*/ 	.word	0x00000000
        /*0050*/ 	.short	0x0003
        /*0052*/ 	.short	0x0010
        /*0054*/ 	.byte	0x00, 0xf0, 0x11, 0x00


	//----- nvinfo : EIATTR_KPARAM_INFO
	.align		4
.L_81:
        /*0058*/ 	.byte	0x04, 0x17
        /*005a*/ 	.short	(.L_83 - .L_82)
.L_82:
        /*005c*/ 	.word	0x00000000
        /*0060*/ 	.short	0x0002
        /*0062*/ 	.short	0x000c
        /*0064*/ 	.byte	0x00, 0xf0, 0x11, 0x00


	//----- nvinfo : EIATTR_KPARAM_INFO
	.align		4
.L_83:
        /*0068*/ 	.byte	0x04, 0x17
        /*006a*/ 	.short	(.L_85 - .L_84)
.L_84:
        /*006c*/ 	.word	0x00000000
        /*0070*/ 	.short	0x0001
        /*0072*/ 	.short	0x0008
        /*0074*/ 	.byte	0x00, 0xf0, 0x11, 0x00


	//----- nvinfo : EIATTR_KPARAM_INFO
	.align		4
.L_85:
        /*0078*/ 	.byte	0x04, 0x17
        /*007a*/ 	.short	(.L_87 - .L_86)
.L_86:
        /*007c*/ 	.word	0x00000000
        /*0080*/ 	.short	0x0000
        /*0082*/ 	.short	0x0000
        /*0084*/ 	.byte	0x00, 0xf5, 0x21, 0x00


	//----- nvinfo : EIATTR_SPARSE_MMA_MASK
	.align		4
.L_87:
        /*0088*/ 	.byte	0x03, 0x50
        /*008a*/ 	.short	0x0000


	//----- nvinfo : EIATTR_MAXREG_COUNT
	.align		4
        /*008c*/ 	.byte	0x03, 0x1b
        /*008e*/ 	.short	0x00ff


	//----- nvinfo : EIATTR_NUM_BARRIERS
	.align		4
        /*0090*/ 	.byte	0x02, 0x4c
        /*0092*/ 	.byte	0x01
	.zero		1


	//----- nvinfo : EIATTR_MERCURY_ISA_VERSION
	.align		4
        /*0094*/ 	.byte	0x03, 0x5f
        /*0096*/ 	.short	0x0101


	//----- nvinfo : EIATTR_VRC_CTA_INIT_COUNT
	.align		4
        /*0098*/ 	.byte	0x02, 0x4a
	.zero		1
	.zero		1


	//----- nvinfo : EIATTR_EXIT_INSTR_OFFSETS
	.align		4
        /*009c*/ 	.byte	0x04, 0x1c
        /*009e*/ 	.short	(.L_89 - .L_88)


	//   ....[0]....
.L_88:
        /*00a0*/ 	.word	0x00000080


	//   ....[1]....
        /*00a4*/ 	.word	0x000016c0


	//   ....[2]....
        /*00a8*/ 	.word	0x00002100


	//----- nvinfo : EIATTR_CRS_STACK_SIZE
	.align		4
.L_89:
        /*00ac*/ 	.byte	0x04, 0x1e
        /*00ae*/ 	.short	(.L_91 - .L_90)
.L_90:
        /*00b0*/ 	.word	0x00000000


	//----- nvinfo : EIATTR_CBANK_PARAM_SIZE
	.align		4
.L_91:
        /*00b4*/ 	.byte	0x03, 0x19
        /*00b6*/ 	.short	0x0028


	//----- nvinfo : EIATTR_PARAM_CBANK
	.align		4
        /*00b8*/ 	.byte	0x04, 0x0a
        /*00ba*/ 	.short	(.L_93 - .L_92)
	.align		4
.L_92:
        /*00bc*/ 	.word	index@(.nv.constant0._max_pool2d_1d)
        /*00c0*/ 	.short	0x0380
        /*00c2*/ 	.short	0x0028


	//----- nvinfo : EIATTR_SW_WAR
	.align		4
.L_93:
        /*00c4*/ 	.byte	0x04, 0x36
        /*00c6*/ 	.short	(.L_95 - .L_94)
.L_94:
        /*00c8*/ 	.word	0x00000008
.L_95:


//--------------------- .nv.info._max_pool2d_naive --------------------------
	.section	.nv.info._max_pool2d_naive,"",@"SHT_CUDA_INFO"
	.sectionflags	@""
	.align	4


	//----- nvinfo : EIATTR_CUDA_API_VERSION
	.align		4
        /*0000*/ 	.byte	0x04, 0x37
        /*0002*/ 	.short	(.L_97 - .L_96)
.L_96:
        /*0004*/ 	.word	0x00000082


	//----- nvinfo : EIATTR_KPARAM_INFO
	.align		4
.L_97:
        /*0008*/ 	.byte	0x04, 0x17
        /*000a*/ 	.short	(.L_99 - .L_98)
.L_98:
        /*000c*/ 	.word	0x00000000
        /*0010*/ 	.short	0x0007
        /*0012*/ 	.short	0x0024
        /*0014*/ 	.byte	0x00, 0xf0, 0x11, 0x00


	//----- nvinfo : EIATTR_KPARAM_INFO
	.align		4
.L_99:
        /*0018*/ 	.byte	0x04, 0x17
        /*001a*/ 	.short	(.L_101 - .L_100)
.L_100:
        /*001c*/ 	.word	0x00000000
        /*0020*/ 	.short	0x0006
        /*0022*/ 	.short	0x0020
        /*0024*/ 	.byte	0x00, 0xf0, 0x11, 0x00


	//----- nvinfo : EIATTR_KPARAM_INFO
	.align		4
.L_101:
        /*0028*/ 	.byte	0x04, 0x17
        /*002a*/ 	.short	(.L_103 - .L_102)
.L_102:
        /*002c*/ 	.word	0x00000000
        /*0030*/ 	.short	0x0005
        /*0032*/ 	.short	0x0018
        /*0034*/ 	.byte	0x00, 0xf5, 0x21, 0x00


	//----- nvinfo : EIATTR_KPARAM_INFO
	.align		4
.L_103:
        /*0038*/ 	.byte	0x04, 0x17
        /*003a*/ 	.short	(.L_105 - .L_104)
.L_104:
        /*003c*/ 	.word	0x00000000
        /*0040*/ 	.short	0x0004
        /*0042*/ 	.short	0x0014
        /*0044*/ 	.byte	0x00, 0xf0, 0x11, 0x00


	//----- nvinfo : EIATTR_KPARAM_INFO
	.align		4
.L_105:
        /*0048*/ 	.byte	0x04, 0x17
        /*004a*/ 	.short	(.L_107 - .L_106)
.L_106:
        /*004c*/ 	.word	0x00000000
        /*0050*/ 	.short	0x0003
        /*0052*/ 	.short	0x0010
        /*0054*/ 	.byte	0x00, 0xf0, 0x11, 0x00


	//----- nvinfo : EIATTR_KPARAM_INFO
	.align		4
.L_107:
        /*0058*/ 	.byte	0x04, 0x17
        /*005a*/ 	.short	(.L_109 - .L_108)
.L_108:
        /*005c*/ 	.word	0x00000000
        /*0060*/ 	.short	0x0002
        /*0062*/ 	.short	0x000c
        /*0064*/ 	.byte	0x00, 0xf0, 0x11, 0x00


	//----- nvinfo : EIATTR_KPARAM_INFO
	.align		4
.L_109:
        /*0068*/ 	.byte	0x04, 0x17
        /*006a*/ 	.short	(.L_111 - .L_110)
.L_110:
        /*006c*/ 	.word	0x00000000
        /*0070*/ 	.short	0x0001
        /*0072*/ 	.short	0x0008
        /*0074*/ 	.byte	0x00, 0xf0, 0x11, 0x00


	//----- nvinfo : EIATTR_KPARAM_INFO
	.align		4
.L_111:
        /*0078*/ 	.byte	0x04, 0x17
        /*007a*/ 	.short	(.L_113 - .L_112)
.L_112:
        /*007c*/ 	.word	0x00000000
        /*0080*/ 	.short	0x0000
        /*0082*/ 	.short	0x0000
        /*0084*/ 	.byte	0x00, 0xf5, 0x21, 0x00


	//----- nvinfo : EIATTR_SPARSE_MMA_MASK
	.align		4
.L_113:
        /*0088*/ 	.byte	0x03, 0x50
        /*008a*/ 	.short	0x0000


	//----- nvinfo : EIATTR_MAXREG_COUNT
	.align		4
        /*008c*/ 	.byte	0x03, 0x1b
        /*008e*/ 	.short	0x00ff


	//----- nvinfo : EIATTR_MERCURY_ISA_VERSION
	.align		4
        /*0090*/ 	.byte	0x03, 0x5f
        /*0092*/ 	.short	0x0101


	//----- nvinfo : EIATTR_VRC_CTA_INIT_COUNT
	.align		4
        /*0094*/ 	.byte	0x02, 0x4a
	.zero		1
	.zero		1


	//----- nvinfo : EIATTR_EXIT_INSTR_OFFSETS
	.align		4
        /*0098*/ 	.byte	0x04, 0x1c
        /*009a*/ 	.short	(.L_115 - .L_114)


	//   ....[0]....
.L_114:
        /*009c*/ 	.word	0x00000080


	//   ....[1]....
        /*00a0*/ 	.word	0x00000ab0


	//----- nvinfo : EIATTR_CRS_STACK_SIZE
	.align		4
.L_115:
        /*00a4*/ 	.byte	0x04, 0x1e
        /*00a6*/ 	.short	(.L_117 - .L_116)
.L_116:
        /*00a8*/ 	.word	0x00000000


	//----- nvinfo : EIATTR_CBANK_PARAM_SIZE
	.align		4
.L_117:
        /*00ac*/ 	.byte	0x03, 0x19
        /*00ae*/ 	.short	0x0028


	//----- nvinfo : EIATTR_PARAM_CBANK
	.align		4
        /*00b0*/ 	.byte	0x04, 0x0a
        /*00b2*/ 	.short	(.L_119 - .L_118)
	.align		4
.L_118:
        /*00b4*/ 	.word	index@(.nv.constant0._max_pool2d_naive)
        /*00b8*/ 	.short	0x0380
        /*00ba*/ 	.short	0x0028


	//----- nvinfo : EIATTR_SW_WAR
	.align		4
.L_119:
        /*00bc*/ 	.byte	0x04, 0x36
        /*00be*/ 	.short	(.L_121 - .L_120)
.L_120:
        /*00c0*/ 	.word	0x00000008
.L_121:


//--------------------- .nv.info._conv2d          --------------------------
	.section	.nv.info._conv2d,"",@"SHT_CUDA_INFO"
	.sectionflags	@""
	.align	4


	//----- nvinfo : EIATTR_CUDA_API_VERSION
	.align		4
        /*0000*/ 	.byte	0x04, 0x37
        /*0002*/ 	.short	(.L_123 - .L_122)
.L_122:
        /*0004*/ 	.word	0x00000082


	//----- nvinfo : EIATTR_SPARSE_MMA_MASK
	.align		4
.L_123:
        /*0008*/ 	.byte	0x03, 0x50
        /*000a*/ 	.short	0x0000


	//----- nvinfo : EIATTR_MAXREG_COUNT
	.align		4
        /*000c*/ 	.byte	0x03, 0x1b
        /*000e*/ 	.short	0x00ff


	//----- nvinfo : EIATTR_MERCURY_ISA_VERSION
	.align		4
        /*0010*/ 	.byte	0x03, 0x5f
        /*0012*/ 	.short	0x0101


	//----- nvinfo : EIATTR_VRC_CTA_INIT_COUNT
	.align		4
        /*0014*/ 	.byte	0x02, 0x4a
	.zero		1
	.zero		1


	//----- nvinfo : EIATTR_EXIT_INSTR_OFFSETS
	.align		4
        /*0018*/ 	.byte	0x04, 0x1c
        /*001a*/ 	.short	(.L_125 - .L_124)


	//   ....[0]....
.L_124:
        /*001c*/ 	.word	0x00000010


	//----- nvinfo : EIATTR_SW_WAR
	.align		4
.L_125:
        /*0020*/ 	.byte	0x04, 0x36
        /*0022*/ 	.short	(.L_127 - .L_126)
.L_126:
        /*0024*/ 	.word	0x00000008
.L_127:


//--------------------- .nv.info._batch_norm      --------------------------
	.section	.nv.info._batch_norm,"",@"SHT_CUDA_INFO"
	.sectionflags	@""
	.align	4


	//----- nvinfo : EIATTR_CUDA_API_VERSION
	.align		4
        /*0000*/ 	.byte	0x04, 0x37
        /*0002*/ 	.short	(.L_129 - .L_128)
.L_128:
        /*0004*/ 	.word	0x00000082


	//----- nvinfo : EIATTR_KPARAM_INFO
	.align		4
.L_129:
        /*0008*/ 	.byte	0x04, 0x17
        /*000a*/ 	.short	(.L_131 - .L_130)
.L_130:
        /*000c*/ 	.word	0x00000000
        /*0010*/ 	.short	0x0007
        /*0012*/ 	.short	0x0030
        /*0014*/ 	.byte	0x00, 0xf5, 0x21, 0x00


	//----- nvinfo : EIATTR_KPARAM_INFO
	.align		4
.L_131:
        /*0018*/ 	.byte	0x04, 0x17
        /*001a*/ 	.short	(.L_133 - .L_132)
.L_132:
        /*001c*/ 	.word	0x00000000
        /*0020*/ 	.short	0x0006
        /*0022*/ 	.short	0x0028
        /*0024*/ 	.byte	0x00, 0xf5, 0x21, 0x00


	//----- nvinfo : EIATTR_KPARAM_INFO
	.align		4
.L_133:
        /*0028*/ 	.byte	0x04, 0x17
        /*002a*/ 	.short	(.L_135 - .L_134)
.L_134:
        /*002c*/ 	.word	0x00000000
        /*0030*/ 	.short	0x0005
        /*0032*/ 	.short	0x0020
        /*0034*/ 	.byte	0x00, 0xf5, 0x21, 0x00


	//----- nvinfo : EIATTR_KPARAM_INFO
	.align		4
.L_135:
        /*0038*/ 	.byte	0x04, 0x17
        /*003a*/ 	.short	(.L_137 - .L_136)
.L_136:
        /*003c*/ 	.word	0x00000000
        /*0040*/ 	.short	0x0004
        /*0042*/ 	.short	0x0018
        /*0044*/ 	.byte	0x00, 0xf5, 0x21, 0x00


	//----- nvinfo : EIATTR_KPARAM_INFO
	.align		4
.L_137:
        /*0048*/ 	.byte	0x04, 0x17
        /*004a*/ 	.short	(.L_139 - .L_138)
.L_138:
        /*004c*/ 	.word	0x00000000
        /*0050*/ 	.short	0x0003
        /*0052*/ 	.short	0x0014
        /*0054*/ 	.byte	0x00, 0xf0, 0x11, 0x00


	//----- nvinfo : EIATTR_KPARAM_INFO
	.align		4
.L_139:
        /*0058*/ 	.byte	0x04, 0x17
        /*005a*/ 	.short	(.L_141 - .L_140)
.L_140:
        /*005c*/ 	.word	0x00000000
        /*0060*/ 	.short	0x0002
        /*0062*/ 	.short	0x0010
        /*0064*/ 	.byte	0x00, 0xf0, 0x11, 0x00


	//----- nvinfo : EIATTR_KPARAM_INFO
	.align		4
.L_141:
        /*0068*/ 	.byte	0x04, 0x17
        /*006a*/ 	.short	(.L_143 - .L_142)
.L_142:
        /*006c*/ 	.word	0x00000000
        /*0070*/ 	.short	0x0001
        /*0072*/ 	.short	0x0008
        /*0074*/ 	.byte	0x00, 0xf5, 0x21, 0x00


	//----- nvinfo : EIATTR_KPARAM_INFO
	.align		4
.L_143:
        /*0078*/ 	.byte	0x04, 0x17
        /*007a*/ 	.short	(.L_145 - .L_144)
.L_144:
        /*007c*/ 	.word	0x00000000
        /*0080*/ 	.short	0x0000
        /*0082*/ 	.short	0x0000
        /*0084*/ 	.byte	0x00, 0xf5, 0x21, 0x00


	//----- nvinfo : EIATTR_SPARSE_MMA_MASK
	.align		4
.L_145:
        /*0088*/ 	.byte	0x03, 0x50
        /*008a*/ 	.short	0x0000


	//----- nvinfo : EIATTR_MAXREG_COUNT
	.align		4
        /*008c*/ 	.byte	0x03, 0x1b
        /*008e*/ 	.short	0x00ff


	//----- nvinfo : EIATTR_MERCURY_ISA_VERSION
	.align		4
        /*0090*/ 	.byte	0x03, 0x5f
        /*0092*/ 	.short	0x0101


	//----- nvinfo : EIATTR_VRC_CTA_INIT_COUNT
	.align		4
        /*0094*/ 	.byte	0x02, 0x4a
	.zero		1
	.zero		1


	//----- nvinfo : EIATTR_EXIT_INSTR_OFFSETS
	.align		4
        /*0098*/ 	.byte	0x04, 0x1c
        /*009a*/ 	.short	(.L_147 - .L_146)


	//   ....[0]....
.L_146:
        /*009c*/ 	.word	0x000000a0


	//   ....[1]....
        /*00a0*/ 	.word	0x000003f0


	//----- nvinfo : EIATTR_CRS_STACK_SIZE
	.align		4
.L_147:
        /*00a4*/ 	.byte	0x04, 0x1e
        /*00a6*/ 	.short	(.L_149 - .L_148)
.L_148:
        /*00a8*/ 	.word	0x00000000


	//----- nvinfo : EIATTR_CBANK_PARAM_SIZE
	.align		4
.L_149:
        /*00ac*/ 	.byte	0x03, 0x19
        /*00ae*/ 	.short	0x0038


	//----- nvinfo : EIATTR_PARAM_CBANK
	.align		4
        /*00b0*/ 	.byte	0x04, 0x0a
        /*00b2*/ 	.short	(.L_151 - .L_150)
	.align		4
.L_150:
        /*00b4*/ 	.word	index@(.nv.constant0._batch_norm)
        /*00b8*/ 	.short	0x0380
        /*00ba*/ 	.short	0x0038


	//----- nvinfo : EIATTR_SW_WAR
	.align		4
.L_151:
        /*00bc*/ 	.byte	0x04, 0x36
        /*00be*/ 	.short	(.L_153 - .L_152)
.L_152:
        /*00c0*/ 	.word	0x00000008
.L_153:


//--------------------- .nv.info._leaky_relu      --------------------------
	.section	.nv.info._leaky_relu,"",@"SHT_CUDA_INFO"
	.sectionflags	@""
	.align	4


	//----- nvinfo : EIATTR_CUDA_API_VERSION
	.align		4
        /*0000*/ 	.byte	0x04, 0x37
        /*0002*/ 	.short	(.L_155 - .L_154)
.L_154:
        /*0004*/ 	.word	0x00000082


	//----- nvinfo : EIATTR_KPARAM_INFO
	.align		4
.L_155:
        /*0008*/ 	.byte	0x04, 0x17
        /*000a*/ 	.short	(.L_157 - .L_156)
.L_156:
        /*000c*/ 	.word	0x00000000
        /*0010*/ 	.short	0x0003
        /*0012*/ 	.short	0x0014
        /*0014*/ 	.byte	0x00, 0xf0, 0x11, 0x00


	//----- nvinfo : EIATTR_KPARAM_INFO
	.align		4
.L_157:
        /*0018*/ 	.byte	0x04, 0x17
        /*001a*/ 	.short	(.L_159 - .L_158)
.L_158:
        /*001c*/ 	.word	0x00000000
        /*0020*/ 	.short	0x0002
        /*0022*/ 	.short	0x0010
        /*0024*/ 	.byte	0x00, 0xf0, 0x11, 0x00


	//----- nvinfo : EIATTR_KPARAM_INFO
	.align		4
.L_159:
        /*0028*/ 	.byte	0x04, 0x17
        /*002a*/ 	.short	(.L_161 - .L_160)
.L_160:
        /*002c*/ 	.word	0x00000000
        /*0030*/ 	.short	0x0001
        /*0032*/ 	.short	0x0008
        /*0034*/ 	.byte	0x00, 0xf5, 0x21, 0x00


	//----- nvinfo : EIATTR_KPARAM_INFO
	.align		4
.L_161:
        /*0038*/ 	.byte	0x04, 0x17
        /*003a*/ 	.short	(.L_163 - .L_162)
.L_162:
        /*003c*/ 	.word	0x00000000
        /*0040*/ 	.short	0x0000
        /*0042*/ 	.short	0x0000
        /*0044*/ 	.byte	0x00, 0xf5, 0x21, 0x00


	//----- nvinfo : EIATTR_SPARSE_MMA_MASK
	.align		4
.L_163:
        /*0048*/ 	.byte	0x03, 0x50
        /*004a*/ 	.short	0x0000


	//----- nvinfo : EIATTR_MAXREG_COUNT
	.align		4
        /*004c*/ 	.byte	0x03, 0x1b
        /*004e*/ 	.short	0x00ff


	//----- nvinfo : EIATTR_MERCURY_ISA_VERSION
	.align		4
        /*0050*/ 	.byte	0x03, 0x5f
        /*0052*/ 	.short	0x0101


	//----- nvinfo : EIATTR_VRC_CTA_INIT_COUNT
	.align		4
        /*0054*/ 	.byte	0x02, 0x4a
	.zero		1
	.zero		1


	//----- nvinfo : EIATTR_EXIT_INSTR_OFFSETS
	.align		4
        /*0058*/ 	.byte	0x04, 0x1c
        /*005a*/ 	.short	(.L_165 - .L_164)


	//   ....[0]....
.L_164:
        /*005c*/ 	.word	0x00000070


	//   ....[1]....
        /*0060*/ 	.word	0x00000130


	//----- nvinfo : EIATTR_CBANK_PARAM_SIZE
	.align		4
.L_165:
        /*0064*/ 	.byte	0x03, 0x19
        /*0066*/ 	.short	0x0018


	//----- nvinfo : EIATTR_PARAM_CBANK
	.align		4
        /*0068*/ 	.byte	0x04, 0x0a
        /*006a*/ 	.short	(.L_167 - .L_166)
	.align		4
.L_166:
        /*006c*/ 	.word	index@(.nv.constant0._leaky_relu)
        /*0070*/ 	.short	0x0380
        /*0072*/ 	.short	0x0018


	//----- nvinfo : EIATTR_SW_WAR
	.align		4
.L_167:
        /*0074*/ 	.byte	0x04, 0x36
        /*0076*/ 	.short	(.L_169 - .L_168)
.L_168:
        /*0078*/ 	.word	0x00000008
.L_169:


//--------------------- .nv.callgraph             --------------------------
	.section	.nv.callgraph,"",@"SHT_CUDA_CALLGRAPH"
	.align	4
	.sectionentsize	8
	.align		4
        /*0000*/ 	.word	0x00000000
	.align		4
        /*0004*/ 	.word	0xffffffff
	.align		4
        /*0008*/ 	.word	0x00000000
	.align		4
        /*000c*/ 	.word	0xfffffffe
	.align		4
        /*0010*/ 	.word	0x00000000
	.align		4
        /*0014*/ 	.word	0xfffffffd
	.align		4
        /*0018*/ 	.word	0x00000000
	.align		4
        /*001c*/ 	.word	0xfffffffc


//--------------------- .text._pad                --------------------------
	.section	.text._pad,"ax",@progbits
	.align	128
        .global         _pad
        .type           _pad,@function
        .size           _pad,(.L_x_62 - _pad)
        .other          _pad,@"STO_CUDA_ENTRY STV_DEFAULT"
_pad:
.text._pad:
[----:B------:R-:W-:Y:S01]  /*0000*/  LDC R1, c[0x0][0x37c] ;  /* 0x0000df00ff017b82 */ /* 0x000fe20000000800 */
[----:B------:R-:W0:Y:S07]  /*0010*/  S2R R3, SR_TID.X ;  /* 0x0000000000037919 */ /* 0x000e2e0000002100 */
[----:B------:R-:W0:Y:S01]  /*0020*/  S2UR UR4, SR_CTAID.X ;  /* 0x00000000000479c3 */ /* 0x000e220000002500 */
[----:B------:R-:W1:Y:S07]  /*0030*/  LDCU UR5, c[0x0][0x390] ;  /* 0x00007200ff0577ac */ /* 0x000e6e0008000800 */
[----:B------:R-:W0:Y:S02]  /*0040*/  LDC R0, c[0x0][0x360] ;  /* 0x0000d800ff007b82 */ /* 0x000e240000000800 */
[----:B0-----:R-:W-:-:S05]  /*0050*/  IMAD R0, R0, UR4, R3 ;  /* 0x0000000400007c24 */ /* 0x001fca000f8e0203 */
[----:B-1----:R-:W-:-:S13]  /*0060*/  ISETP.GE.AND P0, PT, R0, UR5, PT ;  /* 0x0000000500007c0c */ /* 0x002fda000bf06270 */
[----:B------:R-:W-:Y:S05]  /*0070*/  @P0 EXIT ;  /* 0x000000000000094d */ /* 0x000fea0003800000 */
[----:B------:R-:W0:Y:S01]  /*0080*/  LDC R5, c[0x0][0x3ac] ;  /* 0x0000eb00ff057b82 */ /* 0x000e220000000800 */
[----:B------:R-:W-:Y:S01]  /*0090*/  IABS R12, R0 ;  /* 0x00000000000c7213 */ /* 0x000fe20000000000 */
[----:B------:R-:W1:Y:S01]  /*00a0*/  LDCU UR4, c[0x0][0x3a4] ;  /* 0x00007480ff0477ac */ /* 0x000e620008000800 */
[----:B------:R-:W2:Y:S05]  /*00b0*/  LDCU UR6, c[0x0][0x394] ;  /* 0x00007280ff0677ac */ /* 0x000eaa0008000800 */
[----:B------:R-:W3:Y:S08]  /*00c0*/  LDC R8, c[0x0][0x3a0] ;  /* 0x0000e800ff087b82 */ /* 0x000ef00000000800 */
[----:B------:R-:W3:Y:S01]  /*00d0*/  LDC.64 R2, c[0x0][0x398] ;  /* 0x0000e600ff027b82 */ /* 0x000ee20000000a00 */
[----:B0-----:R-:W-:-:S04]  /*00e0*/  IABS R9, R5 ;  /* 0x0000000500097213 */ /* 0x001fc80000000000 */
[----:B------:R-:W0:Y:S08]  /*00f0*/  I2F.RP R4, R9 ;  /* 0x0000000900047306 */ /* 0x000e300000209400 */
[----:B0-----:R-:W0:Y:S02]  /*0100*/  MUFU.RCP R4, R4 ;  /* 0x0000000400047308 */ /* 0x001e240000001000 */
[----:B0-----:R-:W-:Y:S01]  /*0110*/  VIADD R6, R4, 0xffffffe ;  /* 0x0ffffffe04067836 */ /* 0x001fe20000000000 */
[----:B---3--:R-:W-:-:S05]  /*0120*/  IADD3 R4, PT, PT, R8, R3, R2 ;  /* 0x0000000308047210 */ /* 0x008fca0007ffe002 */
[----:B------:R0:W3:Y:S01]  /*0130*/  F2I.FTZ.U32.TRUNC.NTZ R7, R6 ;  /* 0x0000000600077305 */ /* 0x0000e2000021f000 */
[-C--:B------:R-:W-:Y:S02]  /*0140*/  IABS R8, R4.reuse ;  /* 0x0000000400087213 */ /* 0x080fe40000000000 */
[----:B------:R-:W-:-:S05]  /*0150*/  IABS R13, R4 ;  /* 0x00000004000d7213 */ /* 0x000fca0000000000 */
[----:B------:R-:W-:Y:S02]  /*0160*/  IMAD.MOV R13, RZ, RZ, -R13 ;  /* 0x000000ffff0d7224 */ /* 0x000fe400078e0a0d */
[----:B0-----:R-:W-:Y:S02]  /*0170*/  IMAD.MOV.U32 R6, RZ, RZ, RZ ;  /* 0x000000ffff067224 */ /* 0x001fe400078e00ff */
[----:B---3--:R-:W-:-:S04]  /*0180*/  IMAD.MOV R10, RZ, RZ, -R7 ;  /* 0x000000ffff0a7224 */ /* 0x008fc800078e0a07 */
[----:B------:R-:W-:-:S04]  /*0190*/  IMAD R11, R10, R9, RZ ;  /* 0x000000090a0b7224 */ /* 0x000fc800078e02ff */
[----:B------:R-:W-:-:S06]  /*01a0*/  IMAD.HI.U32 R7, R7, R11, R6 ;  /* 0x0000000b07077227 */ /* 0x000fcc00078e0006 */
[----:B------:R-:W-:Y:S01]  /*01b0*/  IMAD.HI.U32 R6, R7, R12, RZ ;  /* 0x0000000c07067227 */ /* 0x000fe200078e00ff */
[----:B------:R-:W-:-:S03]  /*01c0*/  MOV R7, R8 ;  /* 0x0000000800077202 */ /* 0x000fc60000000f00 */
[----:B------:R-:W-:Y:S01]  /*01d0*/  IMAD.MOV R8, RZ, RZ, -R6 ;  /* 0x000000ffff087224 */ /* 0x000fe200078e0a06 */
[----:B------:R-:W0:Y:S03]  /*01e0*/  I2F.RP R10, R7 ;  /* 0x00000007000a7306 */ /* 0x000e260000209400 */
[----:B------:R-:W-:-:S05]  /*01f0*/  IMAD R8, R9, R8, R12 ;  /* 0x0000000809087224 */ /* 0x000fca00078e020c */
[----:B------:R-:W-:Y:S01]  /*0200*/  ISETP.GT.U32.AND P2, PT, R9, R8, PT ;  /* 0x000000080900720c */ /* 0x000fe20003f44070 */
[----:B0-----:R-:W0:-:S12]  /*0210*/  MUFU.RCP R10, R10 ;  /* 0x0000000a000a7308 */ /* 0x001e180000001000 */
[----:B------:R-:W-:Y:S01]  /*0220*/  @!P2 IMAD.IADD R8, R8, 0x1, -R9 ;  /* 0x000000010808a824 */ /* 0x000fe200078e0a09 */
[----:B------:R-:W-:Y:S02]  /*0230*/  @!P2 IADD3 R6, PT, PT, R6, 0x1, RZ ;  /* 0x000000010606a810 */ /* 0x000fe40007ffe0ff */
[----:B------:R-:W-:Y:S02]  /*0240*/  ISETP.NE.AND P2, PT, R5, RZ, PT ;  /* 0x000000ff0500720c */ /* 0x000fe40003f45270 */
[----:B------:R-:W-:Y:S02]  /*0250*/  ISETP.GE.U32.AND P0, PT, R8, R9, PT ;  /* 0x000000090800720c */ /* 0x000fe40003f06070 */
[----:B------:R-:W-:-:S04]  /*0260*/  LOP3.LUT R8, R0, R5, RZ, 0x3c, !PT ;  /* 0x0000000500087212 */ /* 0x000fc800078e3cff */
[----:B------:R-:W-:Y:S01]  /*0270*/  ISETP.GE.AND P1, PT, R8, RZ, PT ;  /* 0x000000ff0800720c */ /* 0x000fe20003f26270 */
[----:B0-----:R-:W-:-:S04]  /*0280*/  VIADD R8, R10, 0xffffffe ;  /* 0x0ffffffe0a087836 */ /* 0x001fc80000000000 */
[----:B------:R0:W3:Y:S02]  /*0290*/  F2I.FTZ.U32.TRUNC.NTZ R9, R8 ;  /* 0x0000000800097305 */ /* 0x0000e4000021f000 */
[----:B------:R-:W-:-:S06]  /*02a0*/  @P0 VIADD R6, R6, 0x1 ;  /* 0x0000000106060836 */ /* 0x000fcc0000000000 */
[----:B------:R-:W-:Y:S01]  /*02b0*/  @!P1 IMAD.MOV R6, RZ, RZ, -R6 ;  /* 0x000000ffff069224 */ /* 0x000fe200078e0a06 */
[----:B------:R-:W-:Y:S01]  /*02c0*/  @!P2 LOP3.LUT R6, RZ, R5, RZ, 0x33, !PT ;  /* 0x00000005ff06a212 */ /* 0x000fe200078e33ff */
[----:B0-----:R-:W-:-:S03]  /*02d0*/  IMAD.MOV.U32 R8, RZ, RZ, RZ ;  /* 0x000000ffff087224 */ /* 0x001fc600078e00ff */
[----:B------:R-:W-:Y:S01]  /*02e0*/  IADD3 R10, PT, PT, -R6, RZ, RZ ;  /* 0x000000ff060a7210 */ /* 0x000fe20007ffe1ff */
[----:B---3--:R-:W-:-:S04]  /*02f0*/  IMAD.MOV R12, RZ, RZ, -R9 ;  /* 0x000000ffff0c7224 */ /* 0x008fc800078e0a09 */
[----:B------:R-:W-:Y:S02]  /*0300*/  IMAD R11, R5, R10, R0 ;  /* 0x0000000a050b7224 */ /* 0x000fe400078e0200 */
[----:B------:R-:W-:-:S03]  /*0310*/  IMAD R5, R12, R7, RZ ;  /* 0x000000070c057224 */ /* 0x000fc600078e02ff */
[----:B------:R-:W-:Y:S01]  /*0320*/  IABS R10, R11 ;  /* 0x0000000b000a7213 */ /* 0x000fe20000000000 */
[----:B------:R-:W-:-:S04]  /*0330*/  IMAD.HI.U32 R8, R9, R5, R8 ;  /* 0x0000000509087227 */ /* 0x000fc800078e0008 */
[----:B------:R-:W-:Y:S01]  /*0340*/  IMAD.MOV.U32 R5, RZ, RZ, R10 ;  /* 0x000000ffff057224 */ /* 0x000fe200078e000a */
[----:B------:R-:W-:-:S03]  /*0350*/  MOV R10, R13 ;  /* 0x0000000d000a7202 */ /* 0x000fc60000000f00 */
[----:B------:R-:W-:-:S04]  /*0360*/  IMAD.HI.U32 R8, R8, R5, RZ ;  /* 0x0000000508087227 */ /* 0x000fc800078e00ff */
[----:B------:R-:W-:Y:S01]  /*0370*/  IMAD R10, R8, R10, R5 ;  /* 0x0000000a080a7224 */ /* 0x000fe200078e0205 */
[----:B------:R-:W-:-:S04]  /*0380*/  LOP3.LUT R5, R11, R4, RZ, 0x3c, !PT ;  /* 0x000000040b057212 */ /* 0x000fc800078e3cff */
[----:B------:R-:W-:Y:S02]  /*0390*/  ISETP.GT.U32.AND P2, PT, R7, R10, PT ;  /* 0x0000000a0700720c */ /* 0x000fe40003f44070 */
[----:B------:R-:W-:-:S11]  /*03a0*/  ISETP.GE.AND P1, PT, R5, RZ, PT ;  /* 0x000000ff0500720c */ /* 0x000fd60003f26270 */
[----:B------:R-:W-:Y:S02]  /*03b0*/  @!P2 IMAD.IADD R10, R10, 0x1, -R7 ;  /* 0x000000010a0aa824 */ /* 0x000fe400078e0a07 */
[----:B------:R-:W-:Y:S01]  /*03c0*/  @!P2 VIADD R8, R8, 0x1 ;  /* 0x000000010808a836 */ /* 0x000fe20000000000 */
[----:B------:R-:W-:Y:S02]  /*03d0*/  ISETP.NE.AND P2, PT, R4, RZ, PT ;  /* 0x000000ff0400720c */ /* 0x000fe40003f45270 */
[----:B------:R-:W-:-:S13]  /*03e0*/  ISETP.GE.U32.AND P0, PT, R10, R7, PT ;  /* 0x000000070a00720c */ /* 0x000fda0003f06070 */
[----:B------:R-:W-:-:S05]  /*03f0*/  @P0 IADD3 R8, PT, PT, R8, 0x1, RZ ;  /* 0x0000000108080810 */ /* 0x000fca0007ffe0ff */
[----:B------:R-:W-:Y:S01]  /*0400*/  @!P1 IMAD.MOV R8, RZ, RZ, -R8 ;  /* 0x000000ffff089224 */ /* 0x000fe200078e0a08 */
[----:B------:R-:W-:-:S04]  /*0410*/  @!P2 LOP3.LUT R8, RZ, R4, RZ, 0x33, !PT ;  /* 0x00000004ff08a212 */ /* 0x000fc800078e33ff */
[----:B-1----:R-:W-:Y:S01]  /*0420*/  IADD3 R9, PT, PT, R8, -UR4, RZ ;  /* 0x8000000408097c10 */ /* 0x002fe2000fffe0ff */
[----:B------:R-:W-:Y:S01]  /*0430*/  IMAD.MOV R5, RZ, RZ, -R8 ;  /* 0x000000ffff057224 */ /* 0x000fe200078e0a08 */
[----:B------:R-:W0:Y:S02]  /*0440*/  LDCU.64 UR4, c[0x0][0x358] ;  /* 0x00006b00ff0477ac */ /* 0x000e240008000a00 */
[----:B--2---:R-:W-:Y:S01]  /*0450*/  ISETP.GE.AND P1, PT, R9, UR6, PT ;  /* 0x0000000609007c0c */ /* 0x004fe2000bf26270 */
[----:B------:R-:W-:-:S03]  /*0460*/  IMAD R4, R4, R5, R11 ;  /* 0x0000000504047224 */ /* 0x000fc600078e020b */
[----:B------:R-:W-:Y:S01]  /*0470*/  ISETP.LT.OR P1, PT, R9, RZ, P1 ;  /* 0x000000ff0900720c */ /* 0x000fe20000f21670 */
[----:B------:R-:W-:Y:S02]  /*0480*/  IMAD.IADD R11, R4, 0x1, -R3 ;  /* 0x00000001040b7824 */ /* 0x000fe400078e0a03 */
[----:B------:R-:W-:-:S03]  /*0490*/  IMAD R3, R2, UR6, RZ ;  /* 0x0000000602037c24 */ /* 0x000fc6000f8e02ff */
[----:B------:R-:W-:-:S04]  /*04a0*/  ISETP.GE.AND P0, PT, R11, R2, PT ;  /* 0x000000020b00720c */ /* 0x000fc80003f06270 */
[----:B------:R-:W-:-:S04]  /*04b0*/  ISETP.LT.OR P0, PT, R11, RZ, P0 ;  /* 0x000000ff0b00720c */ /* 0x000fc80000701670 */
[----:B------:R-:W-:-:S13]  /*04c0*/  PLOP3.LUT P0, PT, P0, P1, PT, 0xf8, 0x8f ;  /* 0x00000000008f781c */ /* 0x000fda0000703f70 */
[----:B------:R-:W1:Y:S08]  /*04d0*/  @P0 LDC.64 R4, c[0x0][0x388] ;  /* 0x0000e200ff040b82 */ /* 0x000e700000000a00 */
[----:B------:R-:W0:Y:S01]  /*04e0*/  @P0 LDC R7, c[0x0][0x3b0] ;  /* 0x0000ec00ff070b82 */ /* 0x000e220000000800 */
[----:B-1----:R-:W-:-:S05]  /*04f0*/  @P0 IMAD.WIDE R4, R0, 0x4, R4 ;  /* 0x0000000400040825 */ /* 0x002fca00078e0204 */
[----:B0-----:R0:W-:Y:S01]  /*0500*/  @P0 STG.E desc[UR4][R4.64], R7 ;  /* 0x0000000704000986 */ /* 0x0011e2000c101904 */
[----:B------:R-:W-:Y:S05]  /*0510*/  @P0 EXIT ;  /* 0x000000000000094d */ /* 0x000fea0003800000 */
[----:B------:R-:W1:Y:S01]  /*0520*/  LDCU.64 UR6, c[0x0][0x380] ;  /* 0x00007000ff0677ac */ /* 0x000e620008000a00 */
[----:B------:R-:W-:Y:S02]  /*0530*/  IMAD R2, R9, R2, R11 ;  /* 0x0000000209027224 */ /* 0x000fe400078e020b */
[----:B------:R-:W-:-:S03]  /*0540*/  IMAD R6, R6, R3, RZ ;  /* 0x0000000306067224 */ /* 0x000fc600078e02ff */
[----:B------:R-:W-:Y:S02]  /*0550*/  SHF.R.S32.HI R3, RZ, 0x1f, R2 ;  /* 0x0000001fff037819 */ /* 0x000fe40000011402 */
[----:B0-----:R-:W-:-:S04]  /*0560*/  IADD3 R4, P0, PT, R6, R2, RZ ;  /* 0x0000000206047210 */ /* 0x001fc80007f1e0ff */
[----:B------:R-:W-:Y:S02]  /*0570*/  LEA.HI.X.SX32 R3, R6, R3, 0x1, P0 ;  /* 0x0000000306037211 */ /* 0x000fe400000f0eff */
[----:B-1----:R-:W-:-:S04]  /*0580*/  LEA R2, P0, R4, UR6, 0x2 ;  /* 0x0000000604027c11 */ /* 0x002fc8000f8010ff */
[----:B------:R-:W-:Y:S02]  /*0590*/  LEA.HI.X R3, R4, UR7, R3, 0x2, P0 ;  /* 0x0000000704037c11 */ /* 0x000fe400080f1403 */
[----:B------:R-:W0:Y:S04]  /*05a0*/  LDC.64 R4, c[0x0][0x388] ;  /* 0x0000e200ff047b82 */ /* 0x000e280000000a00 */
[----:B------:R-:W2:Y:S01]  /*05b0*/  LDG.E R3, desc[UR4][R2.64] ;  /* 0x0000000402037981 */ /* 0x000ea2000c1e1900 */
[----:B0-----:R-:W-:-:S05]  /*05c0*/  IMAD.WIDE R4, R0, 0x4, R4 ;  /* 0x0000000400047825 */ /* 0x001fca00078e0204 */
[----:B--2---:R-:W-:Y:S01]  /*05d0*/  STG.E desc[UR4][R4.64], R3 ;  /* 0x0000000304007986 */ /* 0x004fe2000c101904 */
[----:B------:R-:W-:Y:S05]  /*05e0*/  EXIT ;  /* 0x000000000000794d */ /* 0x000fea0003800000 */
.L_x_0:
[----:B------:R-:W-:-:S00]  /*05f0*/  BRA `(.L_x_0) ;  /* 0xfffffffc00fc7947 */ /* 0x000fc0000383ffff */
[----:B------:R-:W-:-:S00]  /*0600*/  NOP ;  /* 0x0000000000007918 */ /* 0x000fc00000000000 */
[----:B------:R-:W-:-:S00]  /*0610*/  NOP ;  /* 0x0000000000007918 */ /* 0x000fc00000000000 */
[----:B------:R-:W-:-:S00]  /*0620*/  NOP ;  /* 0x0000000000007918 */ /* 0x000fc00000000000 */
[----:B------:R-:W-:-:S00]  /*0630*/  NOP ;  /* 0x0000000000007918 */ /* 0x000fc00000000000 */
[----:B------:R-:W-:-:S00]  /*0640*/  NOP ;  /* 0x0000000000007918 */ /* 0x000fc00000000000 */
[----:B------:R-:W-:-:S00]  /*0650*/  NOP ;  /* 0x0000000000007918 */ /* 0x000fc00000000000 */
[----:B------:R-:W-:-:S00]  /*0660*/  NOP ;  /* 0x0000000000007918 */ /* 0x000fc00000000000 */
[----:B------:R-:W-:-:S00]  /*0670*/  NOP ;  /* 0x0000000000007918 */ /* 0x000fc00000000000 */
.L_x_62:


//--------------------- .text._max_pool2d_1d      --------------------------
	.section	.text._max_pool2d_1d,"ax",@progbits
	.align	128
        .global         _max_pool2d_1d
        .type           _max_pool2d_1d,@function
        .size           _max_pool2d_1d,(.L_x_63 - _max_pool2d_1d)
        .other          _max_pool2d_1d,@"STO_CUDA_ENTRY STV_DEFAULT"
_max_pool2d_1d:
.text._max_pool2d_1d:
[----:B------:R-:W-:Y:S01]  /*0000*/  LDC R1, c[0x0][0x37c] ;  /* 0x0000df00ff017b82 */ /* 0x000fe20000000800 */
[----:B------:R-:W0:Y:S07]  /*0010*/  S2R R6, SR_CTAID.X ;  /* 0x0000000000067919 */ /* 0x000e2e0000002500 */
[----:B------:R-:W1:Y:S01]  /*0020*/  LDC.64 R2, c[0x0][0x3a0] ;  /* 0x0000e800ff027b82 */ /* 0x000e620000000a00 */
[----:B------:R-:W0:Y:S01]  /*0030*/  LDCU UR8, c[0x0][0x360] ;  /* 0x00006c00ff0877ac */ /* 0x000e220008000800 */
[----:B------:R-:W0:Y:S01]  /*0040*/  S2R R5, SR_TID.X ;  /* 0x0000000000057919 */ /* 0x000e220000002100 */
[----:B-1----:R-:W-:-:S02]  /*0050*/  IMAD R7, R3, R2, RZ ;  /* 0x0000000203077224 */ /* 0x002fc400078e02ff */
[----:B0-----:R-:W-:-:S05]  /*0060*/  IMAD R6, R6, UR8, R5 ;  /* 0x0000000806067c24 */ /* 0x001fca000f8e0205 */
[----:B------:R-:W-:-:S13]  /*0070*/  ISETP.GE.AND P0, PT, R6, R7, PT ;  /* 0x000000070600720c */ /* 0x000fda0003f06270 */
[----:B------:R-:W-:Y:S05]  /*0080*/  @P0 EXIT ;  /* 0x000000000000094d */ /* 0x000fea0003800000 */
[----:B------:R-:W-:Y:S01]  /*0090*/  IABS R9, R3 ;  /* 0x0000000300097213 */ /* 0x000fe20000000000 */
[----:B------:R-:W0:Y:S01]  /*00a0*/  LDCU.64 UR4, c[0x0][0x388] ;  /* 0x00007100ff0477ac */ /* 0x000e220008000a00 */
[----:B------:R-:W1:Y:S01]  /*00b0*/  S2UR UR9, SR_CTAID.Y ;  /* 0x00000000000979c3 */ /* 0x000e620000002600 */
[----:B------:R-:W-:Y:S01]  /*00c0*/  BSSY.RECONVERGENT B2, `(.L_x_1) ;  /* 0x000015d000027945 */ /* 0x000fe20003800200 */
[----:B------:R-:W2:Y:S01]  /*00d0*/  I2F.RP R0, R9 ;  /* 0x0000000900007306 */ /* 0x000ea20000209400 */
[----:B------:R-:W3:Y:S07]  /*00e0*/  LDCU.64 UR6, c[0x0][0x358] ;  /* 0x00006b00ff0677ac */ /* 0x000eee0008000a00 */
[----:B--2---:R-:W2:Y:S01]  /*00f0*/  MUFU.RCP R0, R0 ;  /* 0x0000000000007308 */ /* 0x004ea20000001000 */
[----:B0-----:R-:W-:Y:S01]  /*0100*/  IMAD.U32 R13, RZ, RZ, UR5 ;  /* 0x00000005ff0d7e24 */ /* 0x001fe2000f8e00ff */
[----:B-1----:R-:W-:Y:S01]  /*0110*/  UIMAD UR4, UR9, UR4, URZ ;  /* 0x00000004090472a4 */ /* 0x002fe2000f8e02ff */
[----:B--2---:R-:W-:-:S05]  /*0120*/  VIADD R4, R0, 0xffffffe ;  /* 0x0ffffffe00047836 */ /* 0x004fca0000000000 */
[----:B------:R0:W1:Y:S02]  /*0130*/  F2I.FTZ.U32.TRUNC.NTZ R5, R4 ;  /* 0x0000000400057305 */ /* 0x000064000021f000 */
[----:B0-----:R-:W-:Y:S02]  /*0140*/  IMAD.MOV.U32 R4, RZ, RZ, RZ ;  /* 0x000000ffff047224 */ /* 0x001fe400078e00ff */
[----:B-1----:R-:W-:-:S04]  /*0150*/  IMAD.MOV R2, RZ, RZ, -R5 ;  /* 0x000000ffff027224 */ /* 0x002fc800078e0a05 */
[----:B------:R-:W-:Y:S01]  /*0160*/  IMAD R11, R2, R9, RZ ;  /* 0x00000009020b7224 */ /* 0x000fe200078e02ff */
[----:B------:R-:W-:-:S03]  /*0170*/  IABS R2, R6 ;  /* 0x0000000600027213 */ /* 0x000fc60000000000 */
[----:B------:R-:W-:Y:S02]  /*0180*/  IMAD.HI.U32 R5, R5, R11, R4 ;  /* 0x0000000b05057227 */ /* 0x000fe400078e0004 */
[----:B------:R-:W0:Y:S02]  /*0190*/  LDC R11, c[0x0][0x394] ;  /* 0x0000e500ff0b7b82 */ /* 0x000e240000000800 */
[----:B------:R-:W-:Y:S02]  /*01a0*/  IMAD R4, R7, UR9, RZ ;  /* 0x0000000907047c24 */ /* 0x000fe4000f8e02ff */
[----:B------:R-:W-:-:S04]  /*01b0*/  IMAD.HI.U32 R0, R5, R2, RZ ;  /* 0x0000000205007227 */ /* 0x000fc800078e00ff */
[----:B------:R-:W-:-:S04]  /*01c0*/  IMAD.MOV R5, RZ, RZ, -R0 ;  /* 0x000000ffff057224 */ /* 0x000fc800078e0a00 */
[----:B------:R-:W-:Y:S02]  /*01d0*/  IMAD R2, R9, R5, R2 ;  /* 0x0000000509027224 */ /* 0x000fe400078e0202 */
[----:B------:R-:W-:-:S03]  /*01e0*/  IMAD R5, R13, UR4, RZ ;  /* 0x000000040d057c24 */ /* 0x000fc6000f8e02ff */
[----:B------:R-:W-:-:S13]  /*01f0*/  ISETP.GT.U32.AND P1, PT, R9, R2, PT ;  /* 0x000000020900720c */ /* 0x000fda0003f24070 */
[----:B------:R-:W-:Y:S02]  /*0200*/  @!P1 IMAD.IADD R2, R2, 0x1, -R9 ;  /* 0x0000000102029824 */ /* 0x000fe400078e0a09 */
[----:B------:R-:W-:Y:S01]  /*0210*/  @!P1 VIADD R0, R0, 0x1 ;  /* 0x0000000100009836 */ /* 0x000fe20000000000 */
[----:B------:R-:W-:Y:S02]  /*0220*/  ISETP.NE.AND P1, PT, R3, RZ, PT ;  /* 0x000000ff0300720c */ /* 0x000fe40003f25270 */
[----:B------:R-:W-:Y:S02]  /*0230*/  ISETP.GE.U32.AND P0, PT, R2, R9, PT ;  /* 0x000000090200720c */ /* 0x000fe40003f06070 */
[----:B------:R-:W-:-:S04]  /*0240*/  LOP3.LUT R2, R6, R3, RZ, 0x3c, !PT ;  /* 0x0000000306027212 */ /* 0x000fc800078e3cff */
[----:B------:R-:W-:-:S07]  /*0250*/  ISETP.GE.AND P2, PT, R2, RZ, PT ;  /* 0x000000ff0200720c */ /* 0x000fce0003f46270 */
[----:B------:R-:W-:-:S06]  /*0260*/  @P0 VIADD R0, R0, 0x1 ;  /* 0x0000000100000836 */ /* 0x000fcc0000000000 */
[----:B------:R-:W-:Y:S01]  /*0270*/  @!P2 IMAD.MOV R0, RZ, RZ, -R0 ;  /* 0x000000ffff00a224 */ /* 0x000fe200078e0a00 */
[----:B------:R-:W-:-:S05]  /*0280*/  @!P1 LOP3.LUT R0, RZ, R3, RZ, 0x33, !PT ;  /* 0x00000003ff009212 */ /* 0x000fca00078e33ff */
[----:B------:R-:W-:-:S04]  /*0290*/  IMAD.MOV R2, RZ, RZ, -R0 ;  /* 0x000000ffff027224 */ /* 0x000fc800078e0a00 */
[----:B------:R-:W-:-:S04]  /*02a0*/  IMAD R3, R3, R2, R6 ;  /* 0x0000000203037224 */ /* 0x000fc800078e0206 */
[----:B0-----:R-:W-:-:S05]  /*02b0*/  IMAD R2, R3, R11, RZ ;  /* 0x0000000b03027224 */ /* 0x001fca00078e02ff */
[----:B------:R-:W-:-:S13]  /*02c0*/  ISETP.GE.AND P0, PT, R2, R13, PT ;  /* 0x0000000d0200720c */ /* 0x000fda0003f06270 */
[----:B---3--:R-:W-:Y:S05]  /*02d0*/  @P0 BRA `(.L_x_2) ;  /* 0x0000001000ec0947 */ /* 0x008fea0003800000 */
[----:B------:R-:W0:Y:S01]  /*02e0*/  LDCU UR4, c[0x0][0x390] ;  /* 0x00007200ff0477ac */ /* 0x000e220008000800 */
[----:B------:R-:W-:Y:S01]  /*02f0*/  IMAD R6, R11, UR8, RZ ;  /* 0x000000080b067c24 */ /* 0x000fe2000f8e02ff */
[----:B0-----:R-:W-:-:S09]  /*0300*/  UISETP.GT.AND UP0, UPT, UR4, URZ, UPT ;  /* 0x000000ff0400728c */ /* 0x001fd2000bf04270 */
[----:B------:R-:W-:Y:S05]  /*0310*/  BRA.U UP0, `(.L_x_3) ;  /* 0x00000001009c7547 */ /* 0x000fea000b800000 */
[----:B------:R-:W-:Y:S01]  /*0320*/  IABS R5, R11 ;  /* 0x0000000b00057213 */ /* 0x000fe20000000000 */
[----:B------:R-:W0:Y:S01]  /*0330*/  S2R R16, SR_CgaCtaId ;  /* 0x0000000000107919 */ /* 0x000e220000008800 */
[----:B------:R-:W1:Y:S01]  /*0340*/  LDC R7, c[0x0][0x394] ;  /* 0x0000e500ff077b82 */ /* 0x000e620000000800 */
[----:B------:R-:W-:Y:S01]  /*0350*/  MOV R13, 0x400 ;  /* 0x00000400000d7802 */ /* 0x000fe20000000f00 */
[----:B------:R-:W2:Y:S01]  /*0360*/  I2F.RP R12, R5 ;  /* 0x00000005000c7306 */ /* 0x000ea20000209400 */
[----:B------:R-:W-:Y:S01]  /*0370*/  ISETP.NE.AND P1, PT, R11, RZ, PT ;  /* 0x000000ff0b00720c */ /* 0x000fe20003f25270 */
[----:B------:R-:W-:-:S04]  /*0380*/  IMAD.MOV.U32 R18, RZ, RZ, 0x800000 ;  /* 0x00800000ff127424 */ /* 0x000fc800078e00ff */
[----:B------:R-:W3:Y:S02]  /*0390*/  LDC R10, c[0x0][0x38c] ;  /* 0x0000e300ff0a7b82 */ /* 0x000ee40000000800 */
[----:B--2---:R-:W2:Y:S01]  /*03a0*/  MUFU.RCP R12, R12 ;  /* 0x0000000c000c7308 */ /* 0x004ea20000001000 */
[----:B0-----:R-:W-:Y:S01]  /*03b0*/  LEA R16, R16, R13, 0x18 ;  /* 0x0000000d10107211 */ /* 0x001fe200078ec0ff */
[----:B--2---:R-:W-:-:S06]  /*03c0*/  VIADD R8, R12, 0xffffffe ;  /* 0x0ffffffe0c087836 */ /* 0x004fcc0000000000 */
[----:B------:R0:W2:Y:S02]  /*03d0*/  F2I.FTZ.U32.TRUNC.NTZ R9, R8 ;  /* 0x0000000800097305 */ /* 0x0000a4000021f000 */
[----:B0-----:R-:W-:Y:S02]  /*03e0*/  IMAD.MOV.U32 R8, RZ, RZ, RZ ;  /* 0x000000ffff087224 */ /* 0x001fe400078e00ff */
[----:B--2---:R-:W-:-:S04]  /*03f0*/  IMAD.MOV R14, RZ, RZ, -R9 ;  /* 0x000000ffff0e7224 */ /* 0x004fc800078e0a09 */
[----:B------:R-:W-:Y:S01]  /*0400*/  IMAD R15, R14, R5, RZ ;  /* 0x000000050e0f7224 */ /* 0x000fe200078e02ff */
[----:B------:R-:W-:-:S03]  /*0410*/  LOP3.LUT R14, RZ, R11, RZ, 0x33, !PT ;  /* 0x0000000bff0e7212 */ /* 0x000fc600078e33ff */
[----:B------:R-:W-:Y:S01]  /*0420*/  IMAD.HI.U32 R9, R9, R15, R8 ;  /* 0x0000000f09097227 */ /* 0x000fe200078e0008 */
[----:B-1----:R-:W-:-:S03]  /*0430*/  IABS R15, R7 ;  /* 0x00000007000f7213 */ /* 0x002fc60000000000 */
[----:B---3--:R-:W-:-:S07]  /*0440*/  IMAD.MOV.U32 R8, RZ, RZ, R2 ;  /* 0x000000ffff087224 */ /* 0x008fce00078e0002 */
.L_x_4:
[----:B------:R-:W-:-:S05]  /*0450*/  IABS R12, R8 ;  /* 0x00000008000c7213 */ /* 0x000fca0000000000 */
[----:B0-----:R-:W-:-:S04]  /*0460*/  IMAD.HI.U32 R11, R9, R12, RZ ;  /* 0x0000000c090b7227 */ /* 0x001fc800078e00ff */
[----:B------:R-:W-:-:S04]  /*0470*/  IMAD.MOV R13, RZ, RZ, -R11 ;  /* 0x000000ffff0d7224 */ /* 0x000fc800078e0a0b */
[----:B------:R-:W-:Y:S02]  /*0480*/  IMAD R12, R15, R13, R12 ;  /* 0x0000000d0f0c7224 */ /* 0x000fe400078e020c */
[----:B------:R-:W-:-:S03]  /*0490*/  IMAD.MOV.U32 R13, RZ, RZ, R10 ;  /* 0x000000ffff0d7224 */ /* 0x000fc600078e000a */
[----:B------:R-:W-:-:S13]  /*04a0*/  ISETP.GT.U32.AND P2, PT, R5, R12, PT ;  /* 0x0000000c0500720c */ /* 0x000fda0003f44070 */
[----:B------:R-:W-:Y:S02]  /*04b0*/  @!P2 IMAD.IADD R12, R12, 0x1, -R15 ;  /* 0x000000010c0ca824 */ /* 0x000fe400078e0a0f */
[----:B------:R-:W-:-:S03]  /*04c0*/  @!P2 VIADD R11, R11, 0x1 ;  /* 0x000000010b0ba836 */ /* 0x000fc60000000000 */
[----:B------:R-:W-:Y:S02]  /*04d0*/  ISETP.GE.U32.AND P0, PT, R12, R5, PT ;  /* 0x000000050c00720c */ /* 0x000fe40003f06070 */
[----:B------:R-:W-:Y:S01]  /*04e0*/  LOP3.LUT R12, R8, R7, RZ, 0x3c, !PT ;  /* 0x00000007080c7212 */ /* 0x000fe200078e3cff */
[----:B------:R-:W-:-:S03]  /*04f0*/  IMAD.IADD R8, R6, 0x1, R8 ;  /* 0x0000000106087824 */ /* 0x000fc600078e0208 */
[----:B------:R-:W-:-:S07]  /*0500*/  ISETP.GE.AND P3, PT, R12, RZ, PT ;  /* 0x000000ff0c00720c */ /* 0x000fce0003f66270 */
[----:B------:R-:W-:Y:S01]  /*0510*/  @P0 VIADD R11, R11, 0x1 ;  /* 0x000000010b0b0836 */ /* 0x000fe20000000000 */
[----:B------:R-:W-:-:S05]  /*0520*/  ISETP.GE.AND P0, PT, R8, R13, PT ;  /* 0x0000000d0800720c */ /* 0x000fca0003f06270 */
[----:B------:R-:W-:-:S05]  /*0530*/  @!P3 IMAD.MOV R11, RZ, RZ, -R11 ;  /* 0x000000ffff0bb224 */ /* 0x000fca00078e0a0b */
[----:B------:R-:W-:-:S05]  /*0540*/  SEL R11, R14, R11, !P1 ;  /* 0x0000000b0e0b7207 */ /* 0x000fca0004800000 */
[----:B------:R-:W-:-:S05]  /*0550*/  IMAD R11, R11, 0x4, R16 ;  /* 0x000000040b0b7824 */ /* 0x000fca00078e0210 */
[----:B------:R0:W-:Y:S01]  /*0560*/  STS [R11], R18 ;  /* 0x000000120b007388 */ /* 0x0001e20000000800 */
[----:B------:R-:W-:Y:S05]  /*0570*/  @!P0 BRA `(.L_x_4) ;  /* 0xfffffffc00b48947 */ /* 0x000fea000383ffff */
[----:B------:R-:W-:Y:S05]  /*0580*/  BRA `(.L_x_2) ;  /* 0x0000001000407947 */ /* 0x000fea0003800000 */
.L_x_3:
[----:B------:R-:W-:Y:S01]  /*0590*/  IMAD.IADD R6, R2, 0x1, R11 ;  /* 0x0000000102067824 */ /* 0x000fe200078e020b */
[----:B------:R-:W-:Y:S01]  /*05a0*/  PRMT R8, RZ, 0x7610, R8 ;  /* 0x00007610ff087816 */ /* 0x000fe20000000008 */
[----:B------:R-:W-:Y:S01]  /*05b0*/  IMAD.MOV.U32 R7, RZ, RZ, RZ ;  /* 0x000000ffff077224 */ /* 0x000fe200078e00ff */
[----:B------:R-:W-:Y:S01]  /*05c0*/  PRMT R9, RZ, 0x7610, R9 ;  /* 0x00007610ff097816 */ /* 0x000fe20000000009 */
[----:B------:R-:W-:-:S07]  /*05d0*/  IMAD.MOV.U32 R10, RZ, RZ, R2 ;  /* 0x000000ffff0a7224 */ /* 0x000fce00078e0002 */
.L_x_16:
[----:B------:R-:W0:Y:S01]  /*05e0*/  LDCU UR10, c[0x0][0x394] ;  /* 0x00007280ff0a77ac */ /* 0x000e220008000800 */
[----:B------:R-:W-:Y:S01]  /*05f0*/  IMAD.MOV R14, RZ, RZ, -R2 ;  /* 0x000000ffff0e7224 */ /* 0x000fe200078e0a02 */
[----:B-1----:R-:W-:Y:S01]  /*0600*/  PRMT R11, R8, 0x9910, RZ ;  /* 0x00009910080b7816 */ /* 0x002fe200000000ff */
[----:B------:R-:W1:Y:S01]  /*0610*/  LDC R13, c[0x0][0x394] ;  /* 0x0000e500ff0d7b82 */ /* 0x000e620000000800 */
[----:B------:R-:W1:Y:S01]  /*0620*/  LDCU UR9, c[0x0][0x38c] ;  /* 0x00007180ff0977ac */ /* 0x000e620008000800 */
[----:B------:R-:W-:Y:S01]  /*0630*/  PRMT R15, R9, 0x9910, RZ ;  /* 0x00009910090f7816 */ /* 0x000fe200000000ff */
[----:B------:R-:W-:Y:S01]  /*0640*/  BSSY.RECONVERGENT B1, `(.L_x_5) ;  /* 0x00000dd000017945 */ /* 0x000fe20003800200 */
[----:B------:R-:W-:Y:S01]  /*0650*/  PRMT R14, R14, 0x7710, RZ ;  /* 0x000077100e0e7816 */ /* 0x000fe200000000ff */
[----:B------:R-:W-:Y:S01]  /*0660*/  IMAD.MOV.U32 R18, RZ, RZ, 0x800000 ;  /* 0x00800000ff127424 */ /* 0x000fe200078e00ff */
[----:B0-----:R-:W-:-:S04]  /*0670*/  UIMAD UR5, UR8, UR10, URZ ;  /* 0x0000000a080572a4 */ /* 0x001fc8000f8e02ff */
[----:B------:R-:W-:Y:S02]  /*0680*/  UIADD3 UR4, UPT, UPT, -UR5, URZ, URZ ;  /* 0x000000ff05047290 */ /* 0x000fe4000fffe1ff */
[----:B------:R-:W-:Y:S02]  /*0690*/  IMAD R12, R7, UR5, R6 ;  /* 0x00000005070c7c24 */ /* 0x000fe4000f8e0206 */
[----:B------:R-:W-:Y:S01]  /*06a0*/  UPRMT UR4, UR4, 0x9910, URZ ;  /* 0x0000991004047896 */ /* 0x000fe200080000ff */
[----:B-1----:R-:W-:Y:S02]  /*06b0*/  VIADDMNMX R13, R10, R13, UR9, PT ;  /* 0x000000090a0d7e46 */ /* 0x002fe4000b80010d */
[----:B------:R-:W-:Y:S02]  /*06c0*/  VIMNMX R22, PT, PT, R12, UR9, PT ;  /* 0x000000090c167c48 */ /* 0x000fe4000bfe0100 */
[----:B------:R-:W-:Y:S01]  /*06d0*/  ISETP.GE.AND P3, PT, R10, R13, PT ;  /* 0x0000000d0a00720c */ /* 0x000fe20003f66270 */
[----:B------:R-:W-:-:S02]  /*06e0*/  IMAD R11, R11, UR4, R14 ;  /* 0x000000040b0b7c24 */ /* 0x000fc4000f8e020e */
[----:B------:R-:W-:Y:S01]  /*06f0*/  IMAD R15, R15, UR4, R14 ;  /* 0x000000040f0f7c24 */ /* 0x000fe2000f8e020e */
[----:B------:R-:W-:Y:S01]  /*0700*/  UIADD3 UR4, UPT, UPT, -UR5, URZ, URZ ;  /* 0x000000ff05047290 */ /* 0x000fe2000fffe1ff */
[--C-:B------:R-:W-:Y:S02]  /*0710*/  IMAD.IADD R11, R11, 0x1, R22.reuse ;  /* 0x000000010b0b7824 */ /* 0x100fe400078e0216 */
[----:B------:R-:W-:Y:S02]  /*0720*/  IMAD.IADD R15, R22, 0x1, R15 ;  /* 0x00000001160f7824 */ /* 0x000fe400078e020f */
[----:B------:R-:W-:Y:S01]  /*0730*/  IMAD R13, R0, UR10, RZ ;  /* 0x0000000a000d7c24 */ /* 0x000fe2000f8e02ff */
[----:B------:R-:W-:Y:S02]  /*0740*/  LOP3.LUT R23, R11, 0xffff, RZ, 0xc0, !PT ;  /* 0x0000ffff0b177812 */ /* 0x000fe400078ec0ff */
[----:B------:R-:W-:Y:S01]  /*0750*/  LOP3.LUT R11, R15, 0xffff, RZ, 0xc0, !PT ;  /* 0x0000ffff0f0b7812 */ /* 0x000fe200078ec0ff */
[----:B------:R-:W-:Y:S01]  /*0760*/  IMAD R15, R7, UR4, R22 ;  /* 0x00000004070f7c24 */ /* 0x000fe2000f8e0216 */
[----:B------:R-:W-:-:S02]  /*0770*/  LOP3.LUT R12, R23, 0x7, RZ, 0xc0, !PT ;  /* 0x00000007170c7812 */ /* 0x000fc400078ec0ff */
[----:B------:R-:W-:Y:S01]  /*0780*/  LOP3.LUT R14, R11, 0xf, RZ, 0xc0, !PT ;  /* 0x0000000f0b0e7812 */ /* 0x000fe200078ec0ff */
[----:B------:R-:W-:Y:S01]  /*0790*/  IMAD.IADD R15, R2, 0x1, -R15 ;  /* 0x00000001020f7824 */ /* 0x000fe200078e0a0f */
[----:B------:R-:W-:Y:S01]  /*07a0*/  LOP3.LUT R23, R23, 0x3, RZ, 0xc0, !PT ;  /* 0x0000000317177812 */ /* 0x000fe200078ec0ff */
[----:B------:R-:W-:Y:S02]  /*07b0*/  VIADD R12, R12, 0xffffffff ;  /* 0xffffffff0c0c7836 */ /* 0x000fe40000000000 */
[----:B------:R-:W-:Y:S01]  /*07c0*/  VIADD R14, R14, 0xffffffff ;  /* 0xffffffff0e0e7836 */ /* 0x000fe20000000000 */
[----:B------:R-:W-:Y:S02]  /*07d0*/  ISETP.GT.U32.AND P0, PT, R15, -0x10, PT ;  /* 0xfffffff00f00780c */ /* 0x000fe40003f04070 */
[----:B------:R-:W-:Y:S01]  /*07e0*/  ISETP.GE.U32.AND P1, PT, R12, 0x3, PT ;  /* 0x000000030c00780c */ /* 0x000fe20003f26070 */
[----:B------:R-:W-:Y:S01]  /*07f0*/  IMAD R12, R7, UR4, -R2 ;  /* 0x00000004070c7c24 */ /* 0x000fe2000f8e0a02 */
[----:B------:R-:W-:-:S03]  /*0800*/  ISETP.GE.U32.AND P2, PT, R14, 0x7, PT ;  /* 0x000000070e00780c */ /* 0x000fc60003f46070 */
[----:B------:R-:W-:-:S10]  /*0810*/  IMAD.IADD R22, R22, 0x1, R12 ;  /* 0x0000000116167824 */ /* 0x000fd400078e020c */
.L_x_15:
[----:B------:R-:W-:Y:S04]  /*0820*/  BSSY.RECONVERGENT B0, `(.L_x_6) ;  /* 0x00000b7000007945 */ /* 0x000fe80003800200 */
[----:B------:R-:W-:Y:S05]  /*0830*/  @P3 BRA `(.L_x_7) ;  /* 0x0000000800d43947 */ /* 0x000fea0003800000 */
[----:B------:R-:W-:Y:S01]  /*0840*/  BSSY.RECONVERGENT B3, `(.L_x_8) ;  /* 0x0000074000037945 */ /* 0x000fe20003800200 */
[----:B------:R-:W-:Y:S01]  /*0850*/  LOP3.LUT P4, RZ, R22, 0xf, RZ, 0xc0, !PT ;  /* 0x0000000f16ff7812 */ /* 0x000fe2000788c0ff */
[----:B------:R-:W-:Y:S02]  /*0860*/  IMAD.MOV.U32 R24, RZ, RZ, R10 ;  /* 0x000000ffff187224 */ /* 0x000fe400078e000a */
[----:B------:R-:W-:Y:S10]  /*0870*/  @P0 BRA `(.L_x_9) ;  /* 0x0000000400c00947 */ /* 0x000ff40003800000 */
.L_x_10:
[----:B------:R-:W0:Y:S01]  /*0880*/  LDCU UR9, c[0x0][0x38c] ;  /* 0x00007180ff0977ac */ /* 0x000e220008000800 */
[----:B------:R-:W-:Y:S01]  /*0890*/  SHF.R.S32.HI R26, RZ, 0x1f, R5 ;  /* 0x0000001fff1a7819 */ /* 0x000fe20000011405 */
[----:B------:R-:W1:Y:S01]  /*08a0*/  LDCU.64 UR4, c[0x0][0x380] ;  /* 0x00007000ff0477ac */ /* 0x000e620008000a00 */
[----:B0-----:R-:W-:-:S04]  /*08b0*/  IMAD R27, R13, UR9, R24 ;  /* 0x000000090d1b7c24 */ /* 0x001fc8000f8e0218 */
[----:B------:R-:W-:Y:S01]  /*08c0*/  VIADD R14, R27, 0x1 ;  /* 0x000000011b0e7836 */ /* 0x000fe20000000000 */
[----:B------:R-:W-:-:S04]  /*08d0*/  IADD3 R17, P5, PT, R5, R27, RZ ;  /* 0x0000001b05117210 */ /* 0x000fc80007fbe0ff */
[----:B------:R-:W-:Y:S02]  /*08e0*/  IADD3 R15, P6, PT, R5, R14, RZ ;  /* 0x0000000e050f7210 */ /* 0x000fe40007fde0ff */
[-C--:B------:R-:W-:Y:S02]  /*08f0*/  LEA.HI.X.SX32 R28, R27, R26.reuse, 0x1, P5 ;  /* 0x0000001a1b1c7211 */ /* 0x080fe400028f0eff */
[----:B------:R-:W-:Y:S02]  /*0900*/  LEA.HI.X.SX32 R20, R14, R26, 0x1, P6 ;  /* 0x0000001a0e147211 */ /* 0x000fe400030f0eff */
[----:B-1----:R-:W-:Y:S02]  /*0910*/  LEA R16, P5, R17, UR4, 0x2 ;  /* 0x0000000411107c11 */ /* 0x002fe4000f8a10ff */
[----:B------:R-:W-:Y:S02]  /*0920*/  LEA R14, P6, R15, UR4, 0x2 ;  /* 0x000000040f0e7c11 */ /* 0x000fe4000f8c10ff */
[----:B------:R-:W-:-:S02]  /*0930*/  LEA.HI.X R17, R17, UR5, R28, 0x2, P5 ;  /* 0x0000000511117c11 */ /* 0x000fc4000a8f141c */
[----:B------:R-:W-:-:S04]  /*0940*/  LEA.HI.X R15, R15, UR5, R20, 0x2, P6 ;  /* 0x000000050f0f7c11 */ /* 0x000fc8000b0f1414 */
[----:B------:R-:W2:Y:S04]  /*0950*/  LDG.E R17, desc[UR6][R16.64] ;  /* 0x0000000610117981 */ /* 0x000ea8000c1e1900 */
[----:B------:R0:W2:Y:S01]  /*0960*/  LDG.E R14, desc[UR6][R14.64] ;  /* 0x000000060e0e7981 */ /* 0x0000a2000c1e1900 */
[C---:B------:R-:W-:Y:S02]  /*0970*/  VIADD R20, R27.reuse, 0x2 ;  /* 0x000000021b147836 */ /* 0x040fe40000000000 */
[----:B------:R-:W-:-:S03]  /*0980*/  VIADD R21, R27, 0x3 ;  /* 0x000000031b157836 */ /* 0x000fc60000000000 */
[C---:B------:R-:W-:Y:S02]  /*0990*/  IADD3 R19, P6, PT, R5.reuse, R20, RZ ;  /* 0x0000001405137210 */ /* 0x040fe40007fde0ff */
[----:B------:R-:W-:Y:S01]  /*09a0*/  IADD3 R28, P5, PT, R5, R21, RZ ;  /* 0x00000015051c7210 */ /* 0x000fe20007fbe0ff */
[----:B0-----:R-:W-:-:S03]  /*09b0*/  VIADD R15, R27, 0x4 ;  /* 0x000000041b0f7836 */ /* 0x001fc60000000000 */
[-C--:B------:R-:W-:Y:S02]  /*09c0*/  LEA.HI.X.SX32 R29, R21, R26.reuse, 0x1, P5 ;  /* 0x0000001a151d7211 */ /* 0x080fe400028f0eff */
[----:B--2---:R-:W-:Y:S02]  /*09d0*/  FMNMX3 R25, R18, R17, R14, !PT ;  /* 0x0000001112197276 */ /* 0x004fe4000780000e */
[----:B------:R-:W-:Y:S02]  /*09e0*/  LEA.HI.X.SX32 R18, R20, R26, 0x1, P6 ;  /* 0x0000001a14127211 */ /* 0x000fe400030f0eff */
[----:B------:R-:W-:-:S04]  /*09f0*/  LEA R20, P6, R19, UR4, 0x2 ;  /* 0x0000000413147c11 */ /* 0x000fc8000f8c10ff */
[----:B------:R-:W-:Y:S02]  /*0a00*/  LEA.HI.X R21, R19, UR5, R18, 0x2, P6 ;  /* 0x0000000513157c11 */ /* 0x000fe4000b0f1412 */
[----:B------:R-:W-:-:S03]  /*0a10*/  LEA R18, P5, R28, UR4, 0x2 ;  /* 0x000000041c127c11 */ /* 0x000fc6000f8a10ff */
[----:B------:R-:W2:Y:S01]  /*0a20*/  LDG.E R20, desc[UR6][R20.64] ;  /* 0x0000000614147981 */ /* 0x000ea2000c1e1900 */
[----:B------:R-:W-:Y:S01]  /*0a30*/  LEA.HI.X R19, R28, UR5, R29, 0x2, P5 ;  /* 0x000000051c137c11 */ /* 0x000fe2000a8f141d */
[----:B------:R-:W-:Y:S01]  /*0a40*/  VIADD R28, R27, 0x5 ;  /* 0x000000051b1c7836 */ /* 0x000fe20000000000 */
[----:B------:R-:W-:-:S03]  /*0a50*/  IADD3 R14, P5, PT, R5, R15, RZ ;  /* 0x0000000f050e7210 */ /* 0x000fc60007fbe0ff */
[----:B------:R0:W2:Y:S01]  /*0a60*/  LDG.E R18, desc[UR6][R18.64] ;  /* 0x0000000612127981 */ /* 0x0000a2000c1e1900 */
[----:B------:R-:W-:Y:S02]  /*0a70*/  LEA.HI.X.SX32 R17, R15, R26, 0x1, P5 ;  /* 0x0000001a0f117211 */ /* 0x000fe400028f0eff */
[C---:B------:R-:W-:Y:S02]  /*0a80*/  LEA R16, P5, R14.reuse, UR4, 0x2 ;  /* 0x000000040e107c11 */ /* 0x040fe4000f8a10ff */
[----:B------:R-:W-:Y:S02]  /*0a90*/  IADD3 R15, P6, PT, R5, R28, RZ ;  /* 0x0000001c050f7210 */ /* 0x000fe40007fde0ff */
[----:B------:R-:W-:Y:S02]  /*0aa0*/  LEA.HI.X R17, R14, UR5, R17, 0x2, P5 ;  /* 0x000000050e117c11 */ /* 0x000fe4000a8f1411 */
[----:B------:R-:W-:Y:S02]  /*0ab0*/  LEA.HI.X.SX32 R28, R28, R26, 0x1, P6 ;  /* 0x0000001a1c1c7211 */ /* 0x000fe400030f0eff */
[C---:B------:R-:W-:Y:S01]  /*0ac0*/  LEA R14, P5, R15.reuse, UR4, 0x2 ;  /* 0x000000040f0e7c11 */ /* 0x040fe2000f8a10ff */
[----:B------:R1:W3:Y:S03]  /*0ad0*/  LDG.E R16, desc[UR6][R16.64] ;  /* 0x0000000610107981 */ /* 0x0002e6000c1e1900 */
[----:B------:R-:W-:-:S05]  /*0ae0*/  LEA.HI.X R15, R15, UR5, R28, 0x2, P5 ;  /* 0x000000050f0f7c11 */ /* 0x000fca000a8f141c */
[----:B------:R-:W3:Y:S01]  /*0af0*/  LDG.E R14, desc[UR6][R14.64] ;  /* 0x000000060e0e7981 */ /* 0x000ee2000c1e1900 */
[C---:B0-----:R-:W-:Y:S02]  /*0b00*/  VIADD R19, R27.reuse, 0x6 ;  /* 0x000000061b137836 */ /* 0x041fe40000000000 */
[----:B------:R-:W-:-:S05]  /*0b10*/  VIADD R21, R27, 0x7 ;  /* 0x000000071b157836 */ /* 0x000fca0000000000 */
[----:B------:R-:W-:Y:S01]  /*0b20*/  IADD3 R28, P5, PT, R5, R21, RZ ;  /* 0x00000015051c7210 */ /* 0x000fe20007fbe0ff */
[----:B-1----:R-:W-:Y:S01]  /*0b30*/  VIADD R17, R27, 0x8 ;  /* 0x000000081b117836 */ /* 0x002fe20000000000 */
[----:B--2---:R-:W-:Y:S02]  /*0b40*/  FMNMX3 R25, R25, R20, R18, !PT ;  /* 0x0000001419197276 */ /* 0x004fe40007800012 */
[----:B------:R-:W-:-:S04]  /*0b50*/  IADD3 R18, P6, PT, R5, R19, RZ ;  /* 0x0000001305127210 */ /* 0x000fc80007fde0ff */
[-C--:B------:R-:W-:Y:S02]  /*0b60*/  LEA.HI.X.SX32 R29, R19, R26.reuse, 0x1, P6 ;  /* 0x0000001a131d7211 */ /* 0x080fe400030f0eff */
[----:B------:R-:W-:Y:S02]  /*0b70*/  LEA.HI.X.SX32 R19, R21, R26, 0x1, P5 ;  /* 0x0000001a15137211 */ /* 0x000fe400028f0eff */
[----:B------:R-:W-:Y:S02]  /*0b80*/  LEA R20, P6, R18, UR4, 0x2 ;  /* 0x0000000412147c11 */ /* 0x000fe4000f8c10ff */
[----:B---3--:R-:W-:Y:S02]  /*0b90*/  FMNMX3 R25, R25, R16, R14, !PT ;  /* 0x0000001019197276 */ /* 0x008fe4000780000e */
[----:B------:R-:W-:-:S04]  /*0ba0*/  LEA R14, P5, R28, UR4, 0x2 ;  /* 0x000000041c0e7c11 */ /* 0x000fc8000f8a10ff */
[----:B------:R-:W-:Y:S01]  /*0bb0*/  LEA.HI.X R15, R28, UR5, R19, 0x2, P5 ;  /* 0x000000051c0f7c11 */ /* 0x000fe2000a8f1413 */
[----:B------:R-:W-:Y:S01]  /*0bc0*/  VIADD R28, R27, 0x9 ;  /* 0x000000091b1c7836 */ /* 0x000fe20000000000 */
[----:B------:R-:W-:Y:S02]  /*0bd0*/  IADD3 R16, P5, PT, R5, R17, RZ ;  /* 0x0000001105107210 */ /* 0x000fe40007fbe0ff */
[----:B------:R-:W-:Y:S01]  /*0be0*/  LEA.HI.X R21, R18, UR5, R29, 0x2, P6 ;  /* 0x0000000512157c11 */ /* 0x000fe2000b0f141d */
[----:B------:R-:W2:Y:S01]  /*0bf0*/  LDG.E R14, desc[UR6][R14.64] ;  /* 0x000000060e0e7981 */ /* 0x000ea2000c1e1900 */
[----:B------:R-:W-:Y:S02]  /*0c00*/  LEA.HI.X.SX32 R19, R17, R26, 0x1, P5 ;  /* 0x0000001a11137211 */ /* 0x000fe400028f0eff */
[----:B------:R-:W-:Y:S01]  /*0c10*/  LEA R18, P5, R16, UR4, 0x2 ;  /* 0x0000000410127c11 */ /* 0x000fe2000f8a10ff */
[----:B------:R0:W2:Y:S01]  /*0c20*/  LDG.E R20, desc[UR6][R20.64] ;  /* 0x0000000614147981 */ /* 0x0000a2000c1e1900 */
[----:B------:R-:W-:-:S02]  /*0c30*/  IADD3 R17, P6, PT, R5, R28, RZ ;  /* 0x0000001c05117210 */ /* 0x000fc40007fde0ff */
[----:B------:R-:W-:Y:S02]  /*0c40*/  LEA.HI.X R19, R16, UR5, R19, 0x2, P5 ;  /* 0x0000000510137c11 */ /* 0x000fe4000a8f1413 */
[----:B------:R-:W-:Y:S02]  /*0c50*/  LEA.HI.X.SX32 R28, R28, R26, 0x1, P6 ;  /* 0x0000001a1c1c7211 */ /* 0x000fe400030f0eff */
[C---:B------:R-:W-:Y:S01]  /*0c60*/  LEA R16, P5, R17.reuse, UR4, 0x2 ;  /* 0x0000000411107c11 */ /* 0x040fe2000f8a10ff */
[----:B------:R-:W3:Y:S03]  /*0c70*/  LDG.E R18, desc[UR6][R18.64] ;  /* 0x0000000612127981 */ /* 0x000ee6000c1e1900 */
[----:B------:R-:W-:-:S05]  /*0c80*/  LEA.HI.X R17, R17, UR5, R28, 0x2, P5 ;  /* 0x0000000511117c11 */ /* 0x000fca000a8f141c */
[----:B------:R-:W3:Y:S01]  /*0c90*/  LDG.E R16, desc[UR6][R16.64] ;  /* 0x0000000610107981 */ /* 0x000ee2000c1e1900 */
[----:B0-----:R-:W-:-:S05]  /*0ca0*/  VIADD R21, R27, 0xa ;  /* 0x0000000a1b157836 */ /* 0x001fca0000000000 */
[----:B------:R-:W-:-:S04]  /*0cb0*/  IADD3 R15, P6, PT, R5, R21, RZ ;  /* 0x00000015050f7210 */ /* 0x000fc80007fde0ff */
[----:B------:R-:W-:Y:S02]  /*0cc0*/  LEA.HI.X.SX32 R29, R21, R26, 0x1, P6 ;  /* 0x0000001a151d7211 */ /* 0x000fe400030f0eff */
[----:B--2---:R-:W-:Y:S01]  /*0cd0*/  FMNMX3 R25, R25, R20, R14, !PT ;  /* 0x0000001419197276 */ /* 0x004fe2000780000e */
[----:B------:R-:W-:Y:S01]  /*0ce0*/  VIADD R20, R27, 0xb ;  /* 0x0000000b1b147836 */ /* 0x000fe20000000000 */
[----:B------:R-:W-:-:S04]  /*0cf0*/  LEA R14, P6, R15, UR4, 0x2 ;  /* 0x000000040f0e7c11 */ /* 0x000fc8000f8c10ff */
[----:B------:R-:W-:-:S04]  /*0d00*/  IADD3 R28, P5, PT, R5, R20, RZ ;  /* 0x00000014051c7210 */ /* 0x000fc80007fbe0ff */
[----:B------:R-:W-:Y:S02]  /*0d10*/  LEA.HI.X.SX32 R21, R20, R26, 0x1, P5 ;  /* 0x0000001a14157211 */ /* 0x000fe400028f0eff */
[----:B------:R-:W-:Y:S02]  /*0d20*/  LEA.HI.X R15, R15, UR5, R29, 0x2, P6 ;  /* 0x000000050f0f7c11 */ /* 0x000fe4000b0f141d */
[----:B---3--:R-:W-:Y:S01]  /*0d30*/  FMNMX3 R25, R25, R18, R16, !PT ;  /* 0x0000001219197276 */ /* 0x008fe20007800010 */
[C---:B------:R-:W-:Y:S01]  /*0d40*/  VIADD R18, R27.reuse, 0xc ;  /* 0x0000000c1b127836 */ /* 0x040fe20000000000 */
[----:B------:R-:W-:Y:S01]  /*0d50*/  LEA R16, P5, R28, UR4, 0x2 ;  /* 0x000000041c107c11 */ /* 0x000fe2000f8a10ff */
[----:B------:R-:W-:-:S03]  /*0d60*/  VIADD R20, R27, 0xd ;  /* 0x0000000d1b147836 */ /* 0x000fc60000000000 */
[----:B------:R-:W-:Y:S02]  /*0d70*/  LEA.HI.X R17, R28, UR5, R21, 0x2, P5 ;  /* 0x000000051c117c11 */ /* 0x000fe4000a8f1415 */
[C---:B------:R-:W-:Y:S01]  /*0d80*/  IADD3 R19, P5, PT, R5.reuse, R18, RZ ;  /* 0x0000001205137210 */ /* 0x040fe20007fbe0ff */
[----:B------:R0:W2:Y:S01]  /*0d90*/  LDG.E R28, desc[UR6][R14.64] ;  /* 0x000000060e1c7981 */ /* 0x0000a2000c1e1900 */
[----:B------:R-:W-:-:S03]  /*0da0*/  IADD3 R21, P6, PT, R5, R20, RZ ;  /* 0x0000001405157210 */ /* 0x000fc60007fde0ff */
[----:B------:R1:W2:Y:S01]  /*0db0*/  LDG.E R29, desc[UR6][R16.64] ;  /* 0x00000006101d7981 */ /* 0x0002a2000c1e1900 */
[----:B0-----:R-:W-:Y:S02]  /*0dc0*/  LEA.HI.X.SX32 R14, R18, R26, 0x1, P5 ;  /* 0x0000001a120e7211 */ /* 0x001fe400028f0eff */
[----:B------:R-:W-:-:S04]  /*0dd0*/  LEA R18, P5, R19, UR4, 0x2 ;  /* 0x0000000413127c11 */ /* 0x000fc8000f8a10ff */
[----:B------:R-:W-:Y:S02]  /*0de0*/  LEA.HI.X R19, R19, UR5, R14, 0x2, P5 ;  /* 0x0000000513137c11 */ /* 0x000fe4000a8f140e */
[----:B------:R-:W-:Y:S02]  /*0df0*/  LEA.HI.X.SX32 R14, R20, R26, 0x1, P6 ;  /* 0x0000001a140e7211 */ /* 0x000fe400030f0eff */
[C---:B------:R-:W-:Y:S01]  /*0e00*/  LEA R20, P5, R21.reuse, UR4, 0x2 ;  /* 0x0000000415147c11 */ /* 0x040fe2000f8a10ff */
[----:B------:R-:W3:Y:S03]  /*0e10*/  LDG.E R18, desc[UR6][R18.64] ;  /* 0x0000000612127981 */ /* 0x000ee6000c1e1900 */
[----:B------:R-:W-:Y:S01]  /*0e20*/  LEA.HI.X R21, R21, UR5, R14, 0x2, P5 ;  /* 0x0000000515157c11 */ /* 0x000fe2000a8f140e */
[----:B------:R-:W-:-:S05]  /*0e30*/  VIADD R14, R27, 0xe ;  /* 0x0000000e1b0e7836 */ /* 0x000fca0000000000 */
[----:B------:R-:W-:Y:S01]  /*0e40*/  IADD3 R15, P5, PT, R5, R14, RZ ;  /* 0x0000000e050f7210 */ /* 0x000fe20007fbe0ff */
[----:B------:R-:W-:Y:S01]  /*0e50*/  VIADD R27, R27, 0xf ;  /* 0x0000000f1b1b7836 */ /* 0x000fe20000000000 */
[----:B------:R0:W3:Y:S02]  /*0e60*/  LDG.E R21, desc[UR6][R20.64] ;  /* 0x0000000614157981 */ /* 0x0000e4000c1e1900 */
[----:B-1----:R-:W-:Y:S02]  /*0e70*/  LEA.HI.X.SX32 R16, R14, R26, 0x1, P5 ;  /* 0x0000001a0e107211 */ /* 0x002fe400028f0eff */
[----:B------:R-:W-:-:S04]  /*0e80*/  LEA R14, P5, R15, UR4, 0x2 ;  /* 0x000000040f0e7c11 */ /* 0x000fc8000f8a10ff */
[----:B------:R-:W-:Y:S02]  /*0e90*/  LEA.HI.X R15, R15, UR5, R16, 0x2, P5 ;  /* 0x000000050f0f7c11 */ /* 0x000fe4000a8f1410 */
[----:B------:R-:W-:-:S04]  /*0ea0*/  IADD3 R17, P5, PT, R5, R27, RZ ;  /* 0x0000001b05117210 */ /* 0x000fc80007fbe0ff */
[----:B------:R-:W-:Y:S01]  /*0eb0*/  LEA.HI.X.SX32 R26, R27, R26, 0x1, P5 ;  /* 0x0000001a1b1a7211 */ /* 0x000fe200028f0eff */
[----:B------:R-:W4:Y:S01]  /*0ec0*/  LDG.E R15, desc[UR6][R14.64] ;  /* 0x000000060e0f7981 */ /* 0x000f22000c1e1900 */
[----:B------:R-:W-:-:S04]  /*0ed0*/  LEA R16, P5, R17, UR4, 0x2 ;  /* 0x0000000411107c11 */ /* 0x000fc8000f8a10ff */
[----:B------:R-:W-:-:S05]  /*0ee0*/  LEA.HI.X R17, R17, UR5, R26, 0x2, P5 ;  /* 0x0000000511117c11 */ /* 0x000fca000a8f141a */
[----:B------:R-:W4:Y:S01]  /*0ef0*/  LDG.E R16, desc[UR6][R16.64] ;  /* 0x0000000610107981 */ /* 0x000f22000c1e1900 */
[----:B------:R-:W-:Y:S01]  /*0f00*/  VIADD R24, R24, 0x10 ;  /* 0x0000001018187836 */ /* 0x000fe20000000000 */
[----:B0-----:R-:W-:-:S03]  /*0f10*/  LOP3.LUT R20, R22, 0xfffffff0, RZ, 0xc0, !PT ;  /* 0xfffffff016147812 */ /* 0x001fc600078ec0ff */
[----:B------:R-:W-:-:S05]  /*0f20*/  IMAD.IADD R19, R12, 0x1, R24 ;  /* 0x000000010c137824 */ /* 0x000fca00078e0218 */
[----:B------:R-:W-:Y:S02]  /*0f30*/  ISETP.NE.AND P5, PT, R19, R20, PT ;  /* 0x000000141300720c */ /* 0x000fe40003fa5270 */
[----:B--2---:R-:W-:-:S04]  /*0f40*/  FMNMX3 R25, R25, R28, R29, !PT ;  /* 0x0000001c19197276 */ /* 0x004fc8000780001d */
[----:B---3--:R-:W-:-:S04]  /*0f50*/  FMNMX3 R18, R25, R18, R21, !PT ;  /* 0x0000001219127276 */ /* 0x008fc80007800015 */
[----:B----4-:R-:W-:-:S03]  /*0f60*/  FMNMX3 R18, R18, R15, R16, !PT ;  /* 0x0000000f12127276 */ /* 0x010fc60007800010 */
[----:B------:R-:W-:Y:S05]  /*0f70*/  @P5 BRA `(.L_x_10) ;  /* 0xfffffff800405947 */ /* 0x000fea000383ffff */
.L_x_9:
[----:B------:R-:W-:Y:S05]  /*0f80*/  BSYNC.RECONVERGENT B3 ;  /* 0x0000000000037941 */ /* 0x000fea0003800200 */
.L_x_8:
[----:B------:R-:W-:Y:S05]  /*0f90*/  @!P4 BRA `(.L_x_7) ;  /* 0x0000000000fcc947 */ /* 0x000fea0003800000 */
[----:B------:R-:W-:Y:S01]  /*0fa0*/  BSSY.RECONVERGENT B3, `(.L_x_11) ;  /* 0x0000018000037945 */ /* 0x000fe20003800200 */
[----:B------:R-:W-:-:S03]  /*0fb0*/  LOP3.LUT P4, RZ, R11, 0x7, RZ, 0xc0, !PT ;  /* 0x000000070bff7812 */ /* 0x000fc6000788c0ff */
[----:B------:R-:W-:Y:S10]  /*0fc0*/  @!P2 BRA `(.L_x_12) ;  /* 0x000000000054a947 */ /* 0x000ff40003800000 */
[----:B------:R-:W0:Y:S01]  /*0fd0*/  LDCU UR4, c[0x0][0x38c] ;  /* 0x00007180ff0477ac */ /* 0x000e220008000800 */
[----:B------:R-:W-:Y:S01]  /*0fe0*/  SHF.R.S32.HI R17, RZ, 0x1f, R5 ;  /* 0x0000001fff117819 */ /* 0x000fe20000011405 */
[----:B------:R-:W1:Y:S01]  /*0ff0*/  LDCU.64 UR10, c[0x0][0x380] ;  /* 0x00007000ff0a77ac */ /* 0x000e620008000a00 */
[----:B0-----:R-:W-:-:S05]  /*1000*/  IMAD R14, R13, UR4, R24 ;  /* 0x000000040d0e7c24 */ /* 0x001fca000f8e0218 */
[----:B------:R-:W-:-:S04]  /*1010*/  IADD3 R15, P5, PT, R5, R14, RZ ;  /* 0x0000000e050f7210 */ /* 0x000fc80007fbe0ff */
[----:B------:R-:W-:Y:S02]  /*1020*/  LEA.HI.X.SX32 R16, R14, R17, 0x1, P5 ;  /* 0x000000110e107211 */ /* 0x000fe400028f0eff */
[----:B-1----:R-:W-:-:S04]  /*1030*/  LEA R14, P5, R15, UR10, 0x2 ;  /* 0x0000000a0f0e7c11 */ /* 0x002fc8000f8a10ff */
[----:B------:R-:W-:-:S05]  /*1040*/  LEA.HI.X R15, R15, UR11, R16, 0x2, P5 ;  /* 0x0000000b0f0f7c11 */ /* 0x000fca000a8f1410 */
[----:B------:R-:W2:Y:S04]  /*1050*/  LDG.E R17, desc[UR6][R14.64] ;  /* 0x000000060e117981 */ /* 0x000ea8000c1e1900 */
[----:B------:R-:W2:Y:S04]  /*1060*/  LDG.E R19, desc[UR6][R14.64+0x4] ;  /* 0x000004060e137981 */ /* 0x000ea8000c1e1900 */
[----:B------:R-:W3:Y:S04]  /*1070*/  LDG.E R20, desc[UR6][R14.64+0x8] ;  /* 0x000008060e147981 */ /* 0x000ee8000c1e1900 */
[----:B------:R-:W3:Y:S04]  /*1080*/  LDG.E R21, desc[UR6][R14.64+0xc] ;  /* 0x00000c060e157981 */ /* 0x000ee8000c1e1900 */
[----:B------:R-:W4:Y:S04]  /*1090*/  LDG.E R26, desc[UR6][R14.64+0x10] ;  /* 0x000010060e1a7981 */ /* 0x000f28000c1e1900 */
[----:B------:R-:W4:Y:S04]  /*10a0*/  LDG.E R25, desc[UR6][R14.64+0x14] ;  /* 0x000014060e197981 */ /* 0x000f28000c1e1900 */
[----:B------:R-:W5:Y:S04]  /*10b0*/  LDG.E R16, desc[UR6][R14.64+0x18] ;  /* 0x000018060e107981 */ /* 0x000f68000c1e1900 */
[----:B------:R-:W5:Y:S01]  /*10c0*/  LDG.E R27, desc[UR6][R14.64+0x1c] ;  /* 0x00001c060e1b7981 */ /* 0x000f62000c1e1900 */
[----:B------:R-:W-:Y:S01]  /*10d0*/  VIADD R24, R24, 0x8 ;  /* 0x0000000818187836 */ /* 0x000fe20000000000 */
[----:B--2---:R-:W-:-:S04]  /*10e0*/  FMNMX3 R17, R18, R17, R19, !PT ;  /* 0x0000001112117276 */ /* 0x004fc80007800013 */
[----:B---3--:R-:W-:-:S04]  /*10f0*/  FMNMX3 R17, R17, R20, R21, !PT ;  /* 0x0000001411117276 */ /* 0x008fc80007800015 */
[----:B----4-:R-:W-:-:S04]  /*1100*/  FMNMX3 R17, R17, R26, R25, !PT ;  /* 0x0000001a11117276 */ /* 0x010fc80007800019 */
[----:B-----5:R-:W-:-:S07]  /*1110*/  FMNMX3 R18, R17, R16, R27, !PT ;  /* 0x0000001011127276 */ /* 0x020fce000780001b */
.L_x_12:
[----:B------:R-:W-:Y:S05]  /*1120*/  BSYNC.RECONVERGENT B3 ;  /* 0x0000000000037941 */ /* 0x000fea0003800200 */
.L_x_11:
[----:B------:R-:W-:Y:S05]  /*1130*/  @!P4 BRA `(.L_x_7) ;  /* 0x000000000094c947 */ /* 0x000fea0003800000 */
[----:B------:R-:W-:Y:S01]  /*1140*/  BSSY.RECONVERGENT B3, `(.L_x_13) ;  /* 0x0000012000037945 */ /* 0x000fe20003800200 */
[----:B------:R-:W-:-:S03]  /*1150*/  ISETP.NE.AND P4, PT, R23, RZ, PT ;  /* 0x000000ff1700720c */ /* 0x000fc60003f85270 */
        /* <DEDUP_REMOVED lines=12> */
[----:B------:R-:W3:Y:S01]  /*1220*/  LDG.E R20, desc[UR6][R14.64+0xc] ;  /* 0x00000c060e147981 */ /* 0x000ee2000c1e1900 */
[----:B------:R-:W-:Y:S01]  /*1230*/  VIADD R24, R24, 0x4 ;  /* 0x0000000418187836 */ /* 0x000fe20000000000 */
[----:B--2---:R-:W-:-:S04]  /*1240*/  FMNMX3 R16, R18, R17, R16, !PT ;  /* 0x0000001112107276 */ /* 0x004fc80007800010 */
[----:B---3--:R-:W-:-:S07]  /*1250*/  FMNMX3 R18, R16, R19, R20, !PT ;  /* 0x0000001310127276 */ /* 0x008fce0007800014 */
.L_x_14:
[----:B------:R-:W-:Y:S05]  /*1260*/  BSYNC.RECONVERGENT B3 ;  /* 0x0000000000037941 */ /* 0x000fea0003800200 */
.L_x_13:
[----:B------:R-:W-:Y:S05]  /*1270*/  @!P4 BRA `(.L_x_7) ;  /* 0x000000000044c947 */ /* 0x000fea0003800000 */
        /* <DEDUP_REMOVED lines=8> */
[----:B------:R-:W2:Y:S01]  /*1300*/  LDG.E R17, desc[UR6][R14.64] ;  /* 0x000000060e117981 */ /* 0x000ea2000c1e1900 */
[----:B------:R-:W-:Y:S02]  /*1310*/  ISETP.NE.AND P4, PT, R23, 0x1, PT ;  /* 0x000000011700780c */ /* 0x000fe40003f85270 */
[----:B--2---:R-:W-:-:S11]  /*1320*/  FMNMX R18, R18, R17, !PT ;  /* 0x0000001112127209 */ /* 0x004fd60007800000 */
[----:B------:R-:W-:Y:S05]  /*1330*/  @!P4 BRA `(.L_x_7) ;  /* 0x000000000014c947 */ /* 0x000fea0003800000 */
[----:B------:R-:W-:Y:S01]  /*1340*/  ISETP.NE.AND P4, PT, R23, 0x2, PT ;  /* 0x000000021700780c */ /* 0x000fe20003f85270 */
[----:B------:R-:W2:-:S12]  /*1350*/  LDG.E R17, desc[UR6][R14.64+0x4] ;  /* 0x000004060e117981 */ /* 0x000e98000c1e1900 */
[----:B------:R-:W3:Y:S01]  /*1360*/  @P4 LDG.E R19, desc[UR6][R14.64+0x8] ;  /* 0x000008060e134981 */ /* 0x000ee2000c1e1900 */
[----:B--2---:R-:W-:-:S04]  /*1370*/  FMNMX R18, R18, R17, !PT ;  /* 0x0000001112127209 */ /* 0x004fc80007800000 */
[----:B---3--:R-:W-:-:S07]  /*1380*/  @P4 FMNMX R18, R18, R19, !PT ;  /* 0x0000001312124209 */ /* 0x008fce0007800000 */
.L_x_7:
[----:B------:R-:W-:Y:S05]  /*1390*/  BSYNC.RECONVERGENT B0 ;  /* 0x0000000000007941 */ /* 0x000fea0003800200 */
.L_x_6:
[----:B------:R-:W0:Y:S01]  /*13a0*/  LDC R15, c[0x0][0x394] ;  /* 0x0000e500ff0f7b82 */ /* 0x000e220000000800 */
[----:B------:R-:W1:Y:S01]  /*13b0*/  LDCU UR4, c[0x0][0x390] ;  /* 0x00007200ff0477ac */ /* 0x000e620008000800 */
[----:B------:R-:W-:Y:S02]  /*13c0*/  VIADD R13, R13, 0x1 ;  /* 0x000000010d0d7836 */ /* 0x000fe40000000000 */
[----:B0-----:R-:W-:-:S04]  /*13d0*/  IMAD R14, R0, R15, RZ ;  /* 0x0000000f000e7224 */ /* 0x001fc800078e02ff */
[----:B-1----:R-:W-:-:S05]  /*13e0*/  VIADD R14, R14, UR4 ;  /* 0x000000040e0e7c36 */ /* 0x002fca0008000000 */
[----:B------:R-:W-:-:S13]  /*13f0*/  ISETP.GE.AND P4, PT, R13, R14, PT ;  /* 0x0000000e0d00720c */ /* 0x000fda0003f86270 */
[----:B------:R-:W-:Y:S05]  /*1400*/  @!P4 BRA `(.L_x_15) ;  /* 0xfffffff40004c947 */ /* 0x000fea000383ffff */
[----:B------:R-:W-:Y:S05]  /*1410*/  BSYNC.RECONVERGENT B1 ;  /* 0x0000000000017941 */ /* 0x000fea0003800200 */
.L_x_5:
[----:B------:R-:W0:Y:S01]  /*1420*/  LDC R11, c[0x0][0x394] ;  /* 0x0000e500ff0b7b82 */ /* 0x000e220000000800 */
[----:B------:R-:W-:Y:S01]  /*1430*/  IMAD.MOV.U32 R12, RZ, RZ, RZ ;  /* 0x000000ffff0c7224 */ /* 0x000fe200078e00ff */
[----:B------:R-:W-:Y:S01]  /*1440*/  IABS R20, R10 ;  /* 0x0000000a00147213 */ /* 0x000fe20000000000 */
[----:B------:R-:W1:Y:S01]  /*1450*/  LDCU UR9, c[0x0][0x38c] ;  /* 0x00007180ff0977ac */ /* 0x000e620008000800 */
[----:B------:R-:W-:Y:S02]  /*1460*/  IMAD R15, R15, UR8, RZ ;  /* 0x000000080f0f7c24 */ /* 0x000fe4000f8e02ff */
[----:B------:R-:W-:Y:S01]  /*1470*/  VIADD R9, R9, 0x1 ;  /* 0x0000000109097836 */ /* 0x000fe20000000000 */
[----:B------:R-:W-:Y:S01]  /*1480*/  UMOV UR4, 0x400 ;  /* 0x0000040000047882 */ /* 0x000fe20000000000 */
[----:B------:R-:W2:Y:S01]  /*1490*/  S2UR UR5, SR_CgaCtaId ;  /* 0x00000000000579c3 */ /* 0x000ea20000008800 */
[----:B------:R-:W-:Y:S02]  /*14a0*/  VIADD R8, R8, 0x1 ;  /* 0x0000000108087836 */ /* 0x000fe40000000000 */
[----:B------:R-:W-:Y:S01]  /*14b0*/  VIADD R7, R7, 0x1 ;  /* 0x0000000107077836 */ /* 0x000fe20000000000 */
[----:B0-----:R-:W-:-:S04]  /*14c0*/  IABS R16, R11 ;  /* 0x0000000b00107213 */ /* 0x001fc80000000000 */
[----:B------:R-:W0:Y:S01]  /*14d0*/  I2F.RP R14, R16 ;  /* 0x00000010000e7306 */ /* 0x000e220000209400 */
[----:B--2---:R-:W-:-:S07]  /*14e0*/  ULEA UR4, UR5, UR4, 0x18 ;  /* 0x0000000405047291 */ /* 0x004fce000f8ec0ff */
[----:B0-----:R-:W0:Y:S02]  /*14f0*/  MUFU.RCP R14, R14 ;  /* 0x0000000e000e7308 */ /* 0x001e240000001000 */
[----:B0-----:R-:W-:-:S06]  /*1500*/  VIADD R17, R14, 0xffffffe ;  /* 0x0ffffffe0e117836 */ /* 0x001fcc0000000000 */
[----:B------:R-:W0:Y:S02]  /*1510*/  F2I.FTZ.U32.TRUNC.NTZ R13, R17 ;  /* 0x00000011000d7305 */ /* 0x000e24000021f000 */
[----:B0-----:R-:W-:-:S04]  /*1520*/  IMAD.MOV R19, RZ, RZ, -R13 ;  /* 0x000000ffff137224 */ /* 0x001fc800078e0a0d */
[----:B------:R-:W-:-:S04]  /*1530*/  IMAD R19, R19, R16, RZ ;  /* 0x0000001013137224 */ /* 0x000fc800078e02ff */
[----:B------:R-:W-:-:S04]  /*1540*/  IMAD.HI.U32 R12, R13, R19, R12 ;  /* 0x000000130d0c7227 */ /* 0x000fc800078e000c */
[----:B------:R-:W-:-:S04]  /*1550*/  IMAD.MOV.U32 R13, RZ, RZ, R20 ;  /* 0x000000ffff0d7224 */ /* 0x000fc800078e0014 */
[----:B------:R-:W-:-:S04]  /*1560*/  IMAD.HI.U32 R12, R12, R13, RZ ;  /* 0x0000000d0c0c7227 */ /* 0x000fc800078e00ff */
[----:B------:R-:W-:-:S04]  /*1570*/  IMAD.MOV R14, RZ, RZ, -R12 ;  /* 0x000000ffff0e7224 */ /* 0x000fc800078e0a0c */
[----:B------:R-:W-:-:S05]  /*1580*/  IMAD R13, R16, R14, R13 ;  /* 0x0000000e100d7224 */ /* 0x000fca00078e020d */
[----:B------:R-:W-:-:S13]  /*1590*/  ISETP.GT.U32.AND P1, PT, R16, R13, PT ;  /* 0x0000000d1000720c */ /* 0x000fda0003f24070 */
[----:B------:R-:W-:Y:S02]  /*15a0*/  @!P1 IMAD.IADD R13, R13, 0x1, -R16 ;  /* 0x000000010d0d9824 */ /* 0x000fe400078e0a10 */
[----:B------:R-:W-:Y:S01]  /*15b0*/  @!P1 VIADD R12, R12, 0x1 ;  /* 0x000000010c0c9836 */ /* 0x000fe20000000000 */
[----:B------:R-:W-:Y:S02]  /*15c0*/  ISETP.NE.AND P1, PT, R11, RZ, PT ;  /* 0x000000ff0b00720c */ /* 0x000fe40003f25270 */
[----:B------:R-:W-:Y:S02]  /*15d0*/  ISETP.GE.U32.AND P0, PT, R13, R16, PT ;  /* 0x000000100d00720c */ /* 0x000fe40003f06070 */
[----:B------:R-:W-:Y:S01]  /*15e0*/  LOP3.LUT R13, R10, R11, RZ, 0x3c, !PT ;  /* 0x0000000b0a0d7212 */ /* 0x000fe200078e3cff */
[----:B------:R-:W-:-:S03]  /*15f0*/  IMAD.IADD R10, R15, 0x1, R10 ;  /* 0x000000010f0a7824 */ /* 0x000fc600078e020a */
[----:B------:R-:W-:Y:S01]  /*1600*/  ISETP.GE.AND P2, PT, R13, RZ, PT ;  /* 0x000000ff0d00720c */ /* 0x000fe20003f46270 */
[----:B-1----:R-:W-:-:S06]  /*1610*/  IMAD.U32 R13, RZ, RZ, UR9 ;  /* 0x00000009ff0d7e24 */ /* 0x002fcc000f8e00ff */
[----:B------:R-:W-:Y:S01]  /*1620*/  @P0 VIADD R12, R12, 0x1 ;  /* 0x000000010c0c0836 */ /* 0x000fe20000000000 */
[----:B------:R-:W-:-:S05]  /*1630*/  ISETP.GE.AND P0, PT, R10, R13, PT ;  /* 0x0000000d0a00720c */ /* 0x000fca0003f06270 */
[----:B------:R-:W-:Y:S01]  /*1640*/  @!P2 IMAD.MOV R12, RZ, RZ, -R12 ;  /* 0x000000ffff0ca224 */ /* 0x000fe200078e0a0c */
[----:B------:R-:W-:-:S04]  /*1650*/  @!P1 LOP3.LUT R12, RZ, R11, RZ, 0x33, !PT ;  /* 0x0000000bff0c9212 */ /* 0x000fc800078e33ff */
[----:B------:R-:W-:-:S05]  /*1660*/  LEA R11, R12, UR4, 0x2 ;  /* 0x000000040c0b7c11 */ /* 0x000fca000f8e10ff */
[----:B------:R1:W-:Y:S01]  /*1670*/  STS [R11], R18 ;  /* 0x000000120b007388 */ /* 0x0003e20000000800 */
[----:B------:R-:W-:Y:S05]  /*1680*/  @!P0 BRA `(.L_x_16) ;  /* 0xffffffec00d48947 */ /* 0x000fea000383ffff */
.L_x_2:
[----:B------:R-:W-:Y:S05]  /*1690*/  BSYNC.RECONVERGENT B2 ;  /* 0x0000000000027941 */ /* 0x000fea0003800200 */
.L_x_1:
[----:B------:R-:W-:Y:S01]  /*16a0*/  BAR.SYNC.DEFER_BLOCKING 0x0 ;  /* 0x0000000000007b1d */ /* 0x000fe20000010000 */
[----:B------:R-:W-:-:S13]  /*16b0*/  ISETP.GE.AND P0, PT, R2, R13, PT ;  /* 0x0000000d0200720c */ /* 0x000fda0003f06270 */
[----:B------:R-:W-:Y:S05]  /*16c0*/  @P0 EXIT ;  /* 0x000000000000094d */ /* 0x000fea0003800000 */
[----:B------:R-:W2:Y:S01]  /*16d0*/  LDCU UR9, c[0x0][0x3a4] ;  /* 0x00007480ff0977ac */ /* 0x000ea20008000800 */
[----:B------:R-:W-:Y:S01]  /*16e0*/  BSSY.RECONVERGENT B1, `(.L_x_17) ;  /* 0x00000a0000017945 */ /* 0x000fe20003800200 */
[----:B------:R-:W3:Y:S01]  /*16f0*/  LDCU.64 UR4, c[0x0][0x398] ;  /* 0x00007300ff0477ac */ /* 0x000ee20008000a00 */
[----:B--2---:R-:W-:Y:S01]  /*1700*/  IMAD R3, R3, UR9, R0 ;  /* 0x0000000903037c24 */ /* 0x004fe2000f8e0200 */
[----:B------:R-:W-:-:S04]  /*1710*/  SHF.R.S32.HI R0, RZ, 0x1f, R4 ;  /* 0x0000001fff007819 */ /* 0x000fc80000011404 */
[----:B------:R-:W-:-:S04]  /*1720*/  IADD3 R5, P0, PT, R4, R3, RZ ;  /* 0x0000000304057210 */ /* 0x000fc80007f1e0ff */
[----:B---3--:R-:W-:Y:S02]  /*1730*/  LEA R4, P1, R5, UR4, 0x2 ;  /* 0x0000000405047c11 */ /* 0x008fe4000f8210ff */
[----:B------:R-:W-:-:S04]  /*1740*/  LEA.HI.X.SX32 R0, R3, R0, 0x1, P0 ;  /* 0x0000000003007211 */ /* 0x000fc800000f0eff */
[----:B------:R-:W-:-:S07]  /*1750*/  LEA.HI.X R5, R5, UR5, R0, 0x2, P1 ;  /* 0x0000000505057c11 */ /* 0x000fce00088f1400 */
.L_x_27:
[----:B------:R-:W2:Y:S01]  /*1760*/  LDC.64 R6, c[0x0][0x390] ;  /* 0x0000e400ff067b82 */ /* 0x000ea20000000a00 */
[----:B------:R-:W-:Y:S01]  /*1770*/  IABS R12, R2 ;  /* 0x00000002000c7213 */ /* 0x000fe20000000000 */
[----:B------:R-:W-:Y:S01]  /*1780*/  BSSY.RECONVERGENT B0, `(.L_x_18) ;  /* 0x0000091000007945 */ /* 0x000fe20003800200 */
[----:B------:R-:W-:Y:S01]  /*1790*/  IMAD.MOV.U32 R17, RZ, RZ, 0x800000 ;  /* 0x00800000ff117424 */ /* 0x000fe200078e00ff */
[----:B--2---:R-:W-:Y:S01]  /*17a0*/  IABS R14, R7 ;  /* 0x00000007000e7213 */ /* 0x004fe20000000000 */
[----:B------:R-:W-:-:S03]  /*17b0*/  IMAD.IADD R6, R2, 0x1, R6 ;  /* 0x0000000102067824 */ /* 0x000fc600078e0206 */
[----:B------:R-:W2:Y:S02]  /*17c0*/  I2F.RP R0, R14 ;  /* 0x0000000e00007306 */ /* 0x000ea40000209400 */
[----:B01----:R-:W-:Y:S02]  /*17d0*/  IABS R11, R6 ;  /* 0x00000006000b7213 */ /* 0x003fe40000000000 */
[----:B------:R-:W-:-:S04]  /*17e0*/  LOP3.LUT R6, R6, R7, RZ, 0x3c, !PT ;  /* 0x0000000706067212 */ /* 0x000fc800078e3cff */
[----:B------:R-:W-:Y:S01]  /*17f0*/  ISETP.GE.AND P3, PT, R6, RZ, PT ;  /* 0x000000ff0600720c */ /* 0x000fe20003f66270 */
[----:B--2---:R-:W0:Y:S02]  /*1800*/  MUFU.RCP R0, R0 ;  /* 0x0000000000007308 */ /* 0x004e240000001000 */
[----:B0-----:R-:W-:-:S06]  /*1810*/  VIADD R8, R0, 0xffffffe ;  /* 0x0ffffffe00087836 */ /* 0x001fcc0000000000 */
[----:B------:R0:W1:Y:S02]  /*1820*/  F2I.FTZ.U32.TRUNC.NTZ R9, R8 ;  /* 0x0000000800097305 */ /* 0x000064000021f000 */
[----:B0-----:R-:W-:Y:S02]  /*1830*/  IMAD.MOV.U32 R8, RZ, RZ, RZ ;  /* 0x000000ffff087224 */ /* 0x001fe400078e00ff */
[----:B-1----:R-:W-:-:S04]  /*1840*/  IMAD.MOV R3, RZ, RZ, -R9 ;  /* 0x000000ffff037224 */ /* 0x002fc800078e0a09 */
[----:B------:R-:W-:-:S04]  /*1850*/  IMAD R3, R3, R14, RZ ;  /* 0x0000000e03037224 */ /* 0x000fc800078e02ff */
[----:B------:R-:W-:-:S04]  /*1860*/  IMAD.HI.U32 R10, R9, R3, R8 ;  /* 0x00000003090a7227 */ /* 0x000fc800078e0008 */
[----:B------:R-:W-:Y:S02]  /*1870*/  IMAD.MOV.U32 R3, RZ, RZ, R11 ;  /* 0x000000ffff037224 */ /* 0x000fe400078e000b */
[----:B------:R-:W-:Y:S02]  /*1880*/  IMAD.MOV.U32 R9, RZ, RZ, R12 ;  /* 0x000000ffff097224 */ /* 0x000fe400078e000c */
[----:B------:R-:W-:-:S04]  /*1890*/  IMAD.HI.U32 R0, R10, R3, RZ ;  /* 0x000000030a007227 */ /* 0x000fc800078e00ff */
[----:B------:R-:W-:-:S04]  /*18a0*/  IMAD.HI.U32 R8, R10, R9, RZ ;  /* 0x000000090a087227 */ /* 0x000fc800078e00ff */
[----:B------:R-:W-:Y:S02]  /*18b0*/  IMAD.MOV R10, RZ, RZ, -R0 ;  /* 0x000000ffff0a7224 */ /* 0x000fe400078e0a00 */
[----:B------:R-:W-:Y:S02]  /*18c0*/  IMAD.MOV R12, RZ, RZ, -R8 ;  /* 0x000000ffff0c7224 */ /* 0x000fe400078e0a08 */
[C---:B------:R-:W-:Y:S02]  /*18d0*/  IMAD R3, R14.reuse, R10, R3 ;  /* 0x0000000a0e037224 */ /* 0x040fe400078e0203 */
[----:B------:R-:W-:-:S03]  /*18e0*/  IMAD R9, R14, R12, R9 ;  /* 0x0000000c0e097224 */ /* 0x000fc600078e0209 */
[C---:B------:R-:W-:Y:S02]  /*18f0*/  ISETP.GT.U32.AND P2, PT, R14.reuse, R3, PT ;  /* 0x000000030e00720c */ /* 0x040fe40003f44070 */
[----:B------:R-:W-:-:S11]  /*1900*/  ISETP.GT.U32.AND P4, PT, R14, R9, PT ;  /* 0x000000090e00720c */ /* 0x000fd60003f84070 */
[--C-:B------:R-:W-:Y:S02]  /*1910*/  @!P2 IMAD.IADD R3, R3, 0x1, -R14.reuse ;  /* 0x000000010303a824 */ /* 0x100fe400078e0a0e */
[----:B------:R-:W-:Y:S02]  /*1920*/  @!P4 IMAD.IADD R9, R9, 0x1, -R14 ;  /* 0x000000010909c824 */ /* 0x000fe400078e0a0e */
[----:B------:R-:W-:Y:S01]  /*1930*/  @!P2 VIADD R0, R0, 0x1 ;  /* 0x000000010000a836 */ /* 0x000fe20000000000 */
[-C--:B------:R-:W-:Y:S01]  /*1940*/  ISETP.GE.U32.AND P0, PT, R3, R14.reuse, PT ;  /* 0x0000000e0300720c */ /* 0x080fe20003f06070 */
[----:B------:R-:W-:Y:S01]  /*1950*/  @!P4 VIADD R8, R8, 0x1 ;  /* 0x000000010808c836 */ /* 0x000fe20000000000 */
[----:B------:R-:W-:Y:S02]  /*1960*/  ISETP.GE.U32.AND P1, PT, R9, R14, PT ;  /* 0x0000000e0900720c */ /* 0x000fe40003f26070 */
[----:B------:R-:W-:-:S04]  /*1970*/  LOP3.LUT R3, R2, R7, RZ, 0x3c, !PT ;  /* 0x0000000702037212 */ /* 0x000fc800078e3cff */
[----:B------:R-:W-:Y:S02]  /*1980*/  ISETP.GE.AND P5, PT, R3, RZ, PT ;  /* 0x000000ff0300720c */ /* 0x000fe40003fa6270 */
[----:B------:R-:W-:-:S03]  /*1990*/  LOP3.LUT R3, RZ, R7, RZ, 0x33, !PT ;  /* 0x00000007ff037212 */ /* 0x000fc600078e33ff */
[----:B------:R-:W-:Y:S01]  /*19a0*/  @P0 VIADD R0, R0, 0x1 ;  /* 0x0000000100000836 */ /* 0x000fe20000000000 */
[----:B------:R-:W-:Y:S01]  /*19b0*/  ISETP.NE.AND P0, PT, R7, RZ, PT ;  /* 0x000000ff0700720c */ /* 0x000fe20003f05270 */
[----:B------:R-:W-:Y:S02]  /*19c0*/  @P1 VIADD R8, R8, 0x1 ;  /* 0x0000000108081836 */ /* 0x000fe40000000000 */
[----:B------:R-:W-:-:S04]  /*19d0*/  @!P3 IMAD.MOV R0, RZ, RZ, -R0 ;  /* 0x000000ffff00b224 */ /* 0x000fc800078e0a00 */
[----:B------:R-:W-:Y:S01]  /*19e0*/  @!P5 IMAD.MOV R8, RZ, RZ, -R8 ;  /* 0x000000ffff08d224 */ /* 0x000fe200078e0a08 */
[----:B------:R-:W-:-:S04]  /*19f0*/  SEL R6, R3, R0, !P0 ;  /* 0x0000000003067207 */ /* 0x000fc80004000000 */
[----:B------:R-:W-:-:S04]  /*1a00*/  SEL R3, R3, R8, !P0 ;  /* 0x0000000803037207 */ /* 0x000fc80004000000 */
[----:B------:R-:W-:-:S13]  /*1a10*/  ISETP.GE.AND P0, PT, R3, R6, PT ;  /* 0x000000060300720c */ /* 0x000fda0003f06270 */
[----:B------:R-:W-:Y:S05]  /*1a20*/  @P0 BRA `(.L_x_19) ;  /* 0x0000000400980947 */ /* 0x000fea0003800000 */
[----:B------:R-:W-:Y:S01]  /*1a30*/  IMAD.IADD R0, R6, 0x1, -R3 ;  /* 0x0000000106007824 */ /* 0x000fe200078e0a03 */
[----:B------:R-:W-:Y:S01]  /*1a40*/  BSSY.RECONVERGENT B2, `(.L_x_20) ;  /* 0x000002c000027945 */ /* 0x000fe20003800200 */
[----:B------:R-:W-:Y:S02]  /*1a50*/  IMAD.IADD R6, R3, 0x1, -R6 ;  /* 0x0000000103067824 */ /* 0x000fe400078e0a06 */
[----:B------:R-:W-:Y:S01]  /*1a60*/  IMAD.MOV.U32 R17, RZ, RZ, 0x800000 ;  /* 0x00800000ff117424 */ /* 0x000fe200078e00ff */
[----:B------:R-:W-:Y:S02]  /*1a70*/  LOP3.LUT R24, R0, 0xf, RZ, 0xc0, !PT ;  /* 0x0000000f00187812 */ /* 0x000fe400078ec0ff */
[----:B------:R-:W-:Y:S02]  /*1a80*/  ISETP.GT.U32.AND P0, PT, R6, -0x10, PT ;  /* 0xfffffff00600780c */ /* 0x000fe40003f04070 */
[----:B------:R-:W-:-:S11]  /*1a90*/  ISETP.NE.AND P1, PT, R24, RZ, PT ;  /* 0x000000ff1800720c */ /* 0x000fd60003f25270 */
[----:B------:R-:W-:Y:S05]  /*1aa0*/  @P0 BRA `(.L_x_21) ;  /* 0x0000000000940947 */ /* 0x000fea0003800000 */
[----:B------:R-:W0:Y:S01]  /*1ab0*/  S2UR UR5, SR_CgaCtaId ;  /* 0x00000000000579c3 */ /* 0x000e220000008800 */
[----:B------:R-:W-:Y:S01]  /*1ac0*/  UMOV UR4, 0x400 ;  /* 0x0000040000047882 */ /* 0x000fe20000000000 */
[----:B------:R-:W-:Y:S01]  /*1ad0*/  LOP3.LUT R6, R0, 0xfffffff0, RZ, 0xc0, !PT ;  /* 0xfffffff000067812 */ /* 0x000fe200078ec0ff */
[----:B------:R-:W-:-:S04]  /*1ae0*/  IMAD.MOV.U32 R17, RZ, RZ, 0x800000 ;  /* 0x00800000ff117424 */ /* 0x000fc800078e00ff */
[----:B------:R-:W-:Y:S01]  /*1af0*/  IMAD.MOV R6, RZ, RZ, -R6 ;  /* 0x000000ffff067224 */ /* 0x000fe200078e0a06 */
[----:B0-----:R-:W-:-:S06]  /*1b00*/  ULEA UR4, UR5, UR4, 0x18 ;  /* 0x0000000405047291 */ /* 0x001fcc000f8ec0ff */
[----:B------:R-:W-:-:S05]  /*1b10*/  LEA R8, R3, UR4, 0x2 ;  /* 0x0000000403087c11 */ /* 0x000fca000f8e10ff */
[----:B------:R-:W-:-:S07]  /*1b20*/  VIADD R8, R8, 0x20 ;  /* 0x0000002008087836 */ /* 0x000fce0000000000 */
.L_x_22:
[----:B------:R-:W-:Y:S01]  /*1b30*/  LDS R18, [R8+-0x20] ;  /* 0xffffe00008127984 */ /* 0x000fe20000000800 */
[----:B------:R-:W-:Y:S02]  /*1b40*/  VIADD R6, R6, 0x10 ;  /* 0x0000001006067836 */ /* 0x000fe40000000000 */
[----:B------:R-:W-:Y:S01]  /*1b50*/  VIADD R3, R3, 0x10 ;  /* 0x0000001003037836 */ /* 0x000fe20000000000 */
[----:B------:R-:W0:Y:S02]  /*1b60*/  LDS R19, [R8+-0x1c] ;  /* 0xffffe40008137984 */ /* 0x000e240000000800 */
[----:B------:R-:W-:Y:S02]  /*1b70*/  ISETP.NE.AND P0, PT, R6, RZ, PT ;  /* 0x000000ff0600720c */ /* 0x000fe40003f05270 */
[----:B------:R-:W-:Y:S04]  /*1b80*/  LDS R21, [R8+-0x18] ;  /* 0xffffe80008157984 */ /* 0x000fe80000000800 */
[----:B------:R-:W1:Y:S04]  /*1b90*/  LDS R20, [R8+-0x14] ;  /* 0xffffec0008147984 */ /* 0x000e680000000800 */
[----:B------:R-:W-:Y:S04]  /*1ba0*/  LDS R23, [R8+-0x10] ;  /* 0xfffff00008177984 */ /* 0x000fe80000000800 */
[----:B------:R-:W2:Y:S04]  /*1bb0*/  LDS R22, [R8+-0xc] ;  /* 0xfffff40008167984 */ /* 0x000ea80000000800 */
[----:B------:R-:W-:Y:S04]  /*1bc0*/  LDS R25, [R8+-0x8] ;  /* 0xfffff80008197984 */ /* 0x000fe80000000800 */
[----:B------:R-:W3:Y:S04]  /*1bd0*/  LDS R26, [R8+-0x4] ;  /* 0xfffffc00081a7984 */ /* 0x000ee80000000800 */
[----:B------:R-:W-:Y:S04]  /*1be0*/  LDS R15, [R8] ;  /* 0x00000000080f7984 */ /* 0x000fe80000000800 */
[----:B------:R-:W4:Y:S04]  /*1bf0*/  LDS R16, [R8+0x4] ;  /* 0x0000040008107984 */ /* 0x000f280000000800 */
[----:B------:R-:W-:Y:S04]  /*1c00*/  LDS R13, [R8+0x8] ;  /* 0x00000800080d7984 */ /* 0x000fe80000000800 */
[----:B------:R-:W5:Y:S01]  /*1c10*/  LDS R10, [R8+0xc] ;  /* 0x00000c00080a7984 */ /* 0x000f620000000800 */
[----:B0-----:R-:W-:-:S03]  /*1c20*/  FMNMX3 R18, R17, R18, R19, !PT ;  /* 0x0000001211127276 */ /* 0x001fc60007800013 */
[----:B------:R-:W-:Y:S04]  /*1c30*/  LDS R14, [R8+0x10] ;  /* 0x00001000080e7984 */ /* 0x000fe80000000800 */
[----:B------:R-:W0:Y:S01]  /*1c40*/  LDS R11, [R8+0x14] ;  /* 0x00001400080b7984 */ /* 0x000e220000000800 */
[----:B-1----:R-:W-:-:S03]  /*1c50*/  FMNMX3 R18, R18, R21, R20, !PT ;  /* 0x0000001512127276 */ /* 0x002fc60007800014 */
[----:B------:R-:W-:Y:S04]  /*1c60*/  LDS R12, [R8+0x18] ;  /* 0x00001800080c7984 */ /* 0x000fe80000000800 */
[----:B------:R1:W0:Y:S01]  /*1c70*/  LDS R9, [R8+0x1c] ;  /* 0x00001c0008097984 */ /* 0x0002220000000800 */
[----:B--2---:R-:W-:-:S04]  /*1c80*/  FMNMX3 R18, R18, R23, R22, !PT ;  /* 0x0000001712127276 */ /* 0x004fc80007800016 */
[----:B---3--:R-:W-:Y:S01]  /*1c90*/  FMNMX3 R18, R18, R25, R26, !PT ;  /* 0x0000001912127276 */ /* 0x008fe2000780001a */
[----:B-1----:R-:W-:-:S03]  /*1ca0*/  VIADD R8, R8, 0x40 ;  /* 0x0000004008087836 */ /* 0x002fc60000000000 */
[----:B----4-:R-:W-:-:S04]  /*1cb0*/  FMNMX3 R15, R18, R15, R16, !PT ;  /* 0x0000000f120f7276 */ /* 0x010fc80007800010 */
[----:B-----5:R-:W-:-:S04]  /*1cc0*/  FMNMX3 R10, R15, R13, R10, !PT ;  /* 0x0000000d0f0a7276 */ /* 0x020fc8000780000a */
[----:B0-----:R-:W-:-:S04]  /*1cd0*/  FMNMX3 R10, R10, R14, R11, !PT ;  /* 0x0000000e0a0a7276 */ /* 0x001fc8000780000b */
[----:B------:R-:W-:Y:S01]  /*1ce0*/  FMNMX3 R17, R10, R12, R9, !PT ;  /* 0x0000000c0a117276 */ /* 0x000fe20007800009 */
[----:B------:R-:W-:Y:S06]  /*1cf0*/  @P0 BRA `(.L_x_22) ;  /* 0xfffffffc008c0947 */ /* 0x000fec000383ffff */
.L_x_21:
[----:B------:R-:W-:Y:S05]  /*1d00*/  BSYNC.RECONVERGENT B2 ;  /* 0x0000000000027941 */ /* 0x000fea0003800200 */
.L_x_20:
[----:B------:R-:W-:Y:S05]  /*1d10*/  @!P1 BRA `(.L_x_19) ;  /* 0x0000000000dc9947 */ /* 0x000fea0003800000 */
[----:B------:R-:W-:Y:S01]  /*1d20*/  ISETP.GE.U32.AND P0, PT, R24, 0x8, PT ;  /* 0x000000081800780c */ /* 0x000fe20003f06070 */
[----:B------:R-:W-:Y:S01]  /*1d30*/  BSSY.RECONVERGENT B2, `(.L_x_23) ;  /* 0x0000015000027945 */ /* 0x000fe20003800200 */
[----:B------:R-:W-:-:S04]  /*1d40*/  LOP3.LUT R16, R0, 0x7, RZ, 0xc0, !PT ;  /* 0x0000000700107812 */ /* 0x000fc800078ec0ff */
[----:B------:R-:W-:-:S07]  /*1d50*/  ISETP.NE.AND P1, PT, R16, RZ, PT ;  /* 0x000000ff1000720c */ /* 0x000fce0003f25270 */
[----:B------:R-:W-:Y:S06]  /*1d60*/  @!P0 BRA `(.L_x_24) ;  /* 0x0000000000448947 */ /* 0x000fec0003800000 */
[----:B------:R-:W0:Y:S01]  /*1d70*/  S2UR UR5, SR_CgaCtaId ;  /* 0x00000000000579c3 */ /* 0x000e220000008800 */
[----:B------:R-:W-:Y:S02]  /*1d80*/  UMOV UR4, 0x400 ;  /* 0x0000040000047882 */ /* 0x000fe40000000000 */
[----:B0-----:R-:W-:-:S06]  /*1d90*/  ULEA UR4, UR5, UR4, 0x18 ;  /* 0x0000000405047291 */ /* 0x001fcc000f8ec0ff */
[C---:B------:R-:W-:Y:S01]  /*1da0*/  LEA R15, R3.reuse, UR4, 0x2 ;  /* 0x00000004030f7c11 */ /* 0x040fe2000f8e10ff */
[----:B------:R-:W-:-:S04]  /*1db0*/  VIADD R3, R3, 0x8 ;  /* 0x0000000803037836 */ /* 0x000fc80000000000 */
[----:B------:R-:W-:Y:S04]  /*1dc0*/  LDS R6, [R15] ;  /* 0x000000000f067984 */ /* 0x000fe80000000800 */
[----:B------:R-:W0:Y:S04]  /*1dd0*/  LDS R8, [R15+0x4] ;  /* 0x000004000f087984 */ /* 0x000e280000000800 */
[----:B------:R-:W-:Y:S04]  /*1de0*/  LDS R9, [R15+0x8] ;  /* 0x000008000f097984 */ /* 0x000fe80000000800 */
[----:B------:R-:W1:Y:S04]  /*1df0*/  LDS R10, [R15+0xc] ;  /* 0x00000c000f0a7984 */ /* 0x000e680000000800 */
[----:B------:R-:W-:Y:S04]  /*1e00*/  LDS R11, [R15+0x10] ;  /* 0x000010000f0b7984 */ /* 0x000fe80000000800 */
[----:B------:R-:W2:Y:S04]  /*1e10*/  LDS R12, [R15+0x14] ;  /* 0x000014000f0c7984 */ /* 0x000ea80000000800 */
[----:B------:R-:W-:Y:S04]  /*1e20*/  LDS R13, [R15+0x18] ;  /* 0x000018000f0d7984 */ /* 0x000fe80000000800 */
[----:B------:R-:W3:Y:S01]  /*1e30*/  LDS R14, [R15+0x1c] ;  /* 0x00001c000f0e7984 */ /* 0x000ee20000000800 */
[----:B0-----:R-:W-:-:S04]  /*1e40*/  FMNMX3 R6, R17, R6, R8, !PT ;  /* 0x0000000611067276 */ /* 0x001fc80007800008 */
[----:B-1----:R-:W-:-:S04]  /*1e50*/  FMNMX3 R6, R6, R9, R10, !PT ;  /* 0x0000000906067276 */ /* 0x002fc8000780000a */
[----:B--2---:R-:W-:-:S04]  /*1e60*/  FMNMX3 R6, R6, R11, R12, !PT ;  /* 0x0000000b06067276 */ /* 0x004fc8000780000c */
[----:B---3--:R-:W-:-:S07]  /*1e70*/  FMNMX3 R17, R6, R13, R14, !PT ;  /* 0x0000000d06117276 */ /* 0x008fce000780000e */
.L_x_24:
[----:B------:R-:W-:Y:S05]  /*1e80*/  BSYNC.RECONVERGENT B2 ;  /* 0x0000000000027941 */ /* 0x000fea0003800200 */
.L_x_23:
        /* <DEDUP_REMOVED lines=14> */
[----:B------:R-:W1:Y:S01]  /*1f70*/  LDS R10, [R0+0xc] ;  /* 0x00000c00000a7984 */ /* 0x000e620000000800 */
[----:B0-----:R-:W-:-:S04]  /*1f80*/  FMNMX3 R8, R17, R8, R9, !PT ;  /* 0x0000000811087276 */ /* 0x001fc80007800009 */
[----:B-1----:R-:W-:-:S07]  /*1f90*/  FMNMX3 R17, R8, R11, R10, !PT ;  /* 0x0000000b08117276 */ /* 0x002fce000780000a */
.L_x_26:
[----:B------:R-:W-:Y:S05]  /*1fa0*/  BSYNC.RECONVERGENT B2 ;  /* 0x0000000000027941 */ /* 0x000fea0003800200 */
.L_x_25:
[----:B------:R-:W-:Y:S05]  /*1fb0*/  @!P1 BRA `(.L_x_19) ;  /* 0x0000000000349947 */ /* 0x000fea0003800000 */
[----:B------:R-:W0:Y:S01]  /*1fc0*/  S2UR UR5, SR_CgaCtaId ;  /* 0x00000000000579c3 */ /* 0x000e220000008800 */
[----:B------:R-:W-:Y:S01]  /*1fd0*/  UMOV UR4, 0x400 ;  /* 0x0000040000047882 */ /* 0x000fe20000000000 */
[----:B------:R-:W-:Y:S01]  /*1fe0*/  ISETP.NE.AND P0, PT, R6, 0x1, PT ;  /* 0x000000010600780c */ /* 0x000fe20003f05270 */
[----:B0-----:R-:W-:-:S06]  /*1ff0*/  ULEA UR4, UR5, UR4, 0x18 ;  /* 0x0000000405047291 */ /* 0x001fcc000f8ec0ff */
[----:B------:R-:W-:-:S05]  /*2000*/  LEA R3, R3, UR4, 0x2 ;  /* 0x0000000403037c11 */ /* 0x000fca000f8e10ff */
[----:B------:R-:W0:Y:S02]  /*2010*/  LDS R0, [R3] ;  /* 0x0000000003007984 */ /* 0x000e240000000800 */
[----:B0-----:R-:W-:Y:S01]  /*2020*/  FMNMX R17, R17, R0, !PT ;  /* 0x0000000011117209 */ /* 0x001fe20007800000 */
[----:B------:R-:W-:Y:S06]  /*2030*/  @!P0 BRA `(.L_x_19) ;  /* 0x0000000000148947 */ /* 0x000fec0003800000 */
[----:B------:R-:W-:Y:S01]  /*2040*/  ISETP.NE.AND P0, PT, R6, 0x2, PT ;  /* 0x000000020600780c */ /* 0x000fe20003f05270 */
[----:B------:R-:W0:-:S12]  /*2050*/  LDS R0, [R3+0x4] ;  /* 0x0000040003007984 */ /* 0x000e180000000800 */
[----:B------:R-:W1:Y:S01]  /*2060*/  @P0 LDS R6, [R3+0x8] ;  /* 0x0000080003060984 */ /* 0x000e620000000800 */
[----:B0-----:R-:W-:-:S04]  /*2070*/  FMNMX R17, R17, R0, !PT ;  /* 0x0000000011117209 */ /* 0x001fc80007800000 */
[----:B-1----:R-:W-:-:S07]  /*2080*/  @P0 FMNMX R17, R17, R6, !PT ;  /* 0x0000000611110209 */ /* 0x002fce0007800000 */
.L_x_19:
[----:B------:R-:W-:Y:S05]  /*2090*/  BSYNC.RECONVERGENT B0 ;  /* 0x0000000000007941 */ /* 0x000fea0003800200 */
.L_x_18:
[----:B------:R-:W0:Y:S01]  /*20a0*/  LDCU UR4, c[0x0][0x38c] ;  /* 0x00007180ff0477ac */ /* 0x000e220008000800 */
[----:B------:R-:W-:-:S05]  /*20b0*/  IMAD R2, R7, UR8, R2 ;  /* 0x0000000807027c24 */ /* 0x000fca000f8e0202 */
[----:B0-----:R-:W-:-:S13]  /*20c0*/  ISETP.GE.AND P0, PT, R2, UR4, PT ;  /* 0x0000000402007c0c */ /* 0x001fda000bf06270 */
[----:B------:R-:W-:Y:S05]  /*20d0*/  @!P0 BRA `(.L_x_27) ;  /* 0xfffffff400a08947 */ /* 0x000fea000383ffff */
[----:B------:R-:W-:Y:S05]  /*20e0*/  BSYNC.RECONVERGENT B1 ;  /* 0x0000000000017941 */ /* 0x000fea0003800200 */
.L_x_17:
[----:B------:R-:W-:Y:S01]  /*20f0*/  STG.E desc[UR6][R4.64], R17 ;  /* 0x0000001104007986 */ /* 0x000fe2000c101906 */
[----:B------:R-:W-:Y:S05]  /*2100*/  EXIT ;  /* 0x000000000000794d */ /* 0x000fea0003800000 */
.L_x_28:
        /* <DEDUP_REMOVED lines=15> */
.L_x_63:


//--------------------- .text._max_pool2d_naive   --------------------------
	.section	.text._max_pool2d_naive,"ax",@progbits
	.align	128
        .global         _max_pool2d_naive
        .type           _max_pool2d_naive,@function
        .size           _max_pool2d_naive,(.L_x_64 - _max_pool2d_naive)
        .other          _max_pool2d_naive,@"STO_CUDA_ENTRY STV_DEFAULT"
_max_pool2d_naive:
.text._max_pool2d_naive:
        /* <DEDUP_REMOVED lines=10> */
[----:B------:R-:W0:Y:S01]  /*00a0*/  S2UR UR4, SR_CTAID.Y ;  /* 0x00000000000479c3 */ /* 0x000e220000002600 */
[----:B------:R-:W-:Y:S01]  /*00b0*/  IABS R8, R0 ;  /* 0x0000000000087213 */ /* 0x000fe20000000000 */
[----:B------:R-:W1:Y:S01]  /*00c0*/  LDCU.64 UR8, c[0x0][0x390] ;  /* 0x00007200ff0877ac */ /* 0x000e620008000a00 */
[----:B------:R-:W2:Y:S01]  /*00d0*/  I2F.RP R2, R7 ;  /* 0x0000000700027306 */ /* 0x000ea20000209400 */
[----:B------:R-:W3:Y:S04]  /*00e0*/  LDCU.64 UR6, c[0x0][0x358] ;  /* 0x00006b00ff0677ac */ /* 0x000ee80008000a00 */
[----:B------:R-:W0:Y:S03]  /*00f0*/  LDC.64 R12, c[0x0][0x388] ;  /* 0x0000e200ff0c7b82 */ /* 0x000e260000000a00 */
[----:B--2---:R-:W2:Y:S02]  /*0100*/  MUFU.RCP R2, R2 ;  /* 0x0000000200027308 */ /* 0x004ea40000001000 */
[----:B--2---:R-:W-:-:S06]  /*0110*/  VIADD R4, R2, 0xffffffe ;  /* 0x0ffffffe02047836 */ /* 0x004fcc0000000000 */
[----:B------:R2:W4:Y:S02]  /*0120*/  F2I.FTZ.U32.TRUNC.NTZ R5, R4 ;  /* 0x0000000400057305 */ /* 0x000524000021f000 */
[----:B--2---:R-:W-:Y:S02]  /*0130*/  IMAD.MOV.U32 R4, RZ, RZ, RZ ;  /* 0x000000ffff047224 */ /* 0x004fe400078e00ff */
[----:B----4-:R-:W-:-:S04]  /*0140*/  IMAD.MOV R6, RZ, RZ, -R5 ;  /* 0x000000ffff067224 */ /* 0x010fc800078e0a05 */
[----:B------:R-:W-:-:S04]  /*0150*/  IMAD R11, R6, R7, RZ ;  /* 0x00000007060b7224 */ /* 0x000fc800078e02ff */
[----:B------:R-:W-:-:S06]  /*0160*/  IMAD.HI.U32 R5, R5, R11, R4 ;  /* 0x0000000b05057227 */ /* 0x000fcc00078e0004 */
[----:B------:R-:W-:Y:S02]  /*0170*/  IMAD.HI.U32 R6, R5, R8, RZ ;  /* 0x0000000805067227 */ /* 0x000fe400078e00ff */
[----:B------:R-:W2:Y:S02]  /*0180*/  LDC.64 R4, c[0x0][0x380] ;  /* 0x0000e000ff047b82 */ /* 0x000ea40000000a00 */
[----:B------:R-:W-:-:S04]  /*0190*/  IMAD.MOV R2, RZ, RZ, -R6 ;  /* 0x000000ffff027224 */ /* 0x000fc800078e0a06 */
[----:B------:R-:W-:-:S05]  /*01a0*/  IMAD R2, R7, R2, R8 ;  /* 0x0000000207027224 */ /* 0x000fca00078e0208 */
[----:B------:R-:W-:-:S13]  /*01b0*/  ISETP.GT.U32.AND P1, PT, R7, R2, PT ;  /* 0x000000020700720c */ /* 0x000fda0003f24070 */
[----:B------:R-:W-:Y:S02]  /*01c0*/  @!P1 IMAD.IADD R2, R2, 0x1, -R7 ;  /* 0x0000000102029824 */ /* 0x000fe400078e0a07 */
[----:B------:R-:W-:Y:S01]  /*01d0*/  @!P1 VIADD R6, R6, 0x1 ;  /* 0x0000000106069836 */ /* 0x000fe20000000000 */
[----:B------:R-:W-:Y:S02]  /*01e0*/  ISETP.NE.AND P1, PT, R3, RZ, PT ;  /* 0x000000ff0300720c */ /* 0x000fe40003f25270 */
[----:B------:R-:W-:Y:S02]  /*01f0*/  ISETP.GE.U32.AND P0, PT, R2, R7, PT ;  /* 0x000000070200720c */ /* 0x000fe40003f06070 */
[----:B------:R-:W-:-:S04]  /*0200*/  LOP3.LUT R2, R0, R3, RZ, 0x3c, !PT ;  /* 0x0000000300027212 */ /* 0x000fc800078e3cff */
[----:B------:R-:W-:Y:S01]  /*0210*/  ISETP.GE.AND P2, PT, R2, RZ, PT ;  /* 0x000000ff0200720c */ /* 0x000fe20003f46270 */
[----:B0-----:R-:W-:-:S06]  /*0220*/  IMAD R2, R12, UR4, RZ ;  /* 0x000000040c027c24 */ /* 0x001fcc000f8e02ff */
[----:B------:R-:W-:-:S06]  /*0230*/  @P0 VIADD R6, R6, 0x1 ;  /* 0x0000000106060836 */ /* 0x000fcc0000000000 */
[----:B------:R-:W-:Y:S01]  /*0240*/  @!P2 IMAD.MOV R6, RZ, RZ, -R6 ;  /* 0x000000ffff06a224 */ /* 0x000fe200078e0a06 */
[----:B------:R-:W-:-:S05]  /*0250*/  @!P1 LOP3.LUT R6, RZ, R3, RZ, 0x33, !PT ;  /* 0x00000003ff069212 */ /* 0x000fca00078e33ff */
[----:B------:R-:W-:-:S04]  /*0260*/  IMAD.MOV R10, RZ, RZ, -R6 ;  /* 0x000000ffff0a7224 */ /* 0x000fc800078e0a06 */
[----:B------:R-:W-:Y:S02]  /*0270*/  IMAD R10, R3, R10, R0 ;  /* 0x0000000a030a7224 */ /* 0x000fe400078e0200 */
[-C--:B------:R-:W-:Y:S02]  /*0280*/  IMAD R3, R2, R13.reuse, RZ ;  /* 0x0000000d02037224 */ /* 0x080fe400078e02ff */
[----:B------:R-:W-:Y:S02]  /*0290*/  IMAD R2, R6, R13, R10 ;  /* 0x0000000d06027224 */ /* 0x000fe400078e020a */
[----:B--2---:R-:W-:-:S04]  /*02a0*/  IMAD.WIDE R4, R3, 0x4, R4 ;  /* 0x0000000403047825 */ /* 0x004fc800078e0204 */
[----:B-1----:R-:W-:-:S04]  /*02b0*/  IMAD R3, R2, UR9, RZ ;  /* 0x0000000902037c24 */ /* 0x002fc8000f8e02ff */
[----:B------:R-:W-:-:S05]  /*02c0*/  IMAD.WIDE R2, R3, 0x4, R4 ;  /* 0x0000000403027825 */ /* 0x000fca00078e0204 */
[----:B---3--:R0:W5:Y:S01]  /*02d0*/  LDG.E R8, desc[UR6][R2.64] ;  /* 0x0000000602087981 */ /* 0x008162000c1e1900 */
[----:B------:R-:W-:Y:S01]  /*02e0*/  UISETP.GE.AND UP0, UPT, UR8, 0x1, UPT ;  /* 0x000000010800788c */ /* 0x000fe2000bf06270 */
[----:B------:R-:W-:Y:S02]  /*02f0*/  IMAD R9, R9, UR4, RZ ;  /* 0x0000000409097c24 */ /* 0x000fe4000f8e02ff */
[----:B------:R-:W-:Y:S02]  /*0300*/  IMAD R12, R6, UR9, RZ ;  /* 0x00000009060c7c24 */ /* 0x000fe4000f8e02ff */
[----:B------:R-:W-:-:S04]  /*0310*/  IMAD R10, R10, UR9, RZ ;  /* 0x000000090a0a7c24 */ /* 0x000fc8000f8e02ff */
[----:B0-----:R-:W-:Y:S05]  /*0320*/  BRA.U !UP0, `(.L_x_29) ;  /* 0x0000000508c47547 */ /* 0x001fea000b800000 */
[----:B------:R-:W-:Y:S01]  /*0330*/  IADD3 R3, PT, PT, R10, 0x1, RZ ;  /* 0x000000010a037810 */ /* 0x000fe20007ffe0ff */
[----:B------:R-:W-:Y:S01]  /*0340*/  BSSY.RECONVERGENT B0, `(.L_x_29) ;  /* 0x000006f000007945 */ /* 0x000fe20003800200 */
[----:B------:R-:W-:Y:S02]  /*0350*/  VIADD R11, R12, UR8 ;  /* 0x000000080c0b7c36 */ /* 0x000fe40008000000 */
[----:B------:R-:W-:-:S05]  /*0360*/  VIADDMNMX R3, R10, UR8, R3, !PT ;  /* 0x000000080a037c46 */ /* 0x000fca000f800103 */
[----:B------:R-:W-:Y:S02]  /*0370*/  IMAD.IADD R13, R3, 0x1, -R10 ;  /* 0x00000001030d7824 */ /* 0x000fe400078e0a0a */
[----:B------:R-:W-:-:S03]  /*0380*/  IMAD.IADD R3, R10, 0x1, -R3 ;  /* 0x000000010a037824 */ /* 0x000fc600078e0a03 */
[C---:B------:R-:W-:Y:S02]  /*0390*/  LOP3.LUT R21, R13.reuse, 0xf, RZ, 0xc0, !PT ;  /* 0x0000000f0d157812 */ /* 0x040fe400078ec0ff */
[C---:B------:R-:W-:Y:S02]  /*03a0*/  LOP3.LUT R20, R13.reuse, 0x7, RZ, 0xc0, !PT ;  /* 0x000000070d147812 */ /* 0x040fe400078ec0ff */
[----:B------:R-:W-:Y:S01]  /*03b0*/  LOP3.LUT R14, R13, 0xfffffff0, RZ, 0xc0, !PT ;  /* 0xfffffff00d0e7812 */ /* 0x000fe200078ec0ff */
[----:B------:R-:W-:Y:S01]  /*03c0*/  VIADD R2, R21, 0xffffffff ;  /* 0xffffffff15027836 */ /* 0x000fe20000000000 */
[----:B------:R-:W-:Y:S01]  /*03d0*/  ISETP.GT.U32.AND P3, PT, R3, -0x10, PT ;  /* 0xfffffff00300780c */ /* 0x000fe20003f64070 */
[----:B------:R-:W-:Y:S01]  /*03e0*/  VIADD R6, R20, 0xffffffff ;  /* 0xffffffff14067836 */ /* 0x000fe20000000000 */
[----:B------:R-:W-:Y:S02]  /*03f0*/  LOP3.LUT R13, R13, 0x3, RZ, 0xc0, !PT ;  /* 0x000000030d0d7812 */ /* 0x000fe400078ec0ff */
[----:B------:R-:W-:-:S02]  /*0400*/  ISETP.GE.U32.AND P2, PT, R2, 0x7, PT ;  /* 0x000000070200780c */ /* 0x000fc40003f46070 */
[----:B------:R-:W-:Y:S02]  /*0410*/  IADD3 R2, P0, PT, R4, 0x20, RZ ;  /* 0x0000002004027810 */ /* 0x000fe40007f1e0ff */
[----:B------:R-:W-:Y:S02]  /*0420*/  ISETP.GE.U32.AND P1, PT, R6, 0x3, PT ;  /* 0x000000030600780c */ /* 0x000fe40003f26070 */
[----:B------:R-:W-:Y:S01]  /*0430*/  IADD3 R14, PT, PT, -R14, RZ, RZ ;  /* 0x000000ff0e0e7210 */ /* 0x000fe20007ffe1ff */
[----:B------:R-:W-:-:S10]  /*0440*/  IMAD.X R3, RZ, RZ, R5, P0 ;  /* 0x000000ffff037224 */ /* 0x000fd400000e0605 */
.L_x_39:
[----:B------:R-:W-:Y:S01]  /*0450*/  IMAD.MOV.U32 R15, RZ, RZ, R12 ;  /* 0x000000ffff0f7224 */ /* 0x000fe200078e000c */
[----:B------:R-:W-:Y:S01]  /*0460*/  BSSY.RECONVERGENT B1, `(.L_x_30) ;  /* 0x0000028000017945 */ /* 0x000fe20003800200 */
[----:B------:R-:W-:Y:S01]  /*0470*/  VIADD R12, R12, 0x1 ;  /* 0x000000010c0c7836 */ /* 0x000fe20000000000 */
[----:B------:R-:W-:Y:S01]  /*0480*/  ISETP.NE.AND P5, PT, R21, RZ, PT ;  /* 0x000000ff1500720c */ /* 0x000fe20003fa5270 */
[----:B------:R-:W-:-:S03]  /*0490*/  IMAD.MOV.U32 R16, RZ, RZ, R10 ;  /* 0x000000ffff107224 */ /* 0x000fc600078e000a */
[----:B------:R-:W-:Y:S01]  /*04a0*/  ISETP.GE.AND P0, PT, R12, R11, PT ;  /* 0x0000000b0c00720c */ /* 0x000fe20003f06270 */
[----:B------:R-:W-:-:S12]  /*04b0*/  @P3 BRA `(.L_x_31) ;  /* 0x0000000000883947 */ /* 0x000fd80003800000 */
[----:B------:R-:W0:Y:S01]  /*04c0*/  LDCU UR4, c[0x0][0x38c] ;  /* 0x00007180ff0477ac */ /* 0x000e220008000800 */
[----:B------:R-:W-:Y:S02]  /*04d0*/  IMAD.MOV.U32 R18, RZ, RZ, R14 ;  /* 0x000000ffff127224 */ /* 0x000fe400078e000e */
[--C-:B------:R-:W-:Y:S02]  /*04e0*/  IMAD.MOV.U32 R16, RZ, RZ, R10.reuse ;  /* 0x000000ffff107224 */ /* 0x100fe400078e000a */
[----:B0-----:R-:W-:-:S07]  /*04f0*/  IMAD R17, R15, UR4, R10 ;  /* 0x000000040f117c24 */ /* 0x001fce000f8e020a */
.L_x_32:
[----:B------:R-:W-:-:S05]  /*0500*/  IMAD.WIDE R6, R17, 0x4, R2 ;  /* 0x0000000411067825 */ /* 0x000fca00078e0202 */
[----:B------:R-:W2:Y:S04]  /*0510*/  LDG.E R19, desc[UR6][R6.64+-0x20] ;  /* 0xffffe00606137981 */ /* 0x000ea8000c1e1900 */
[----:B------:R-:W2:Y:S04]  /*0520*/  LDG.E R22, desc[UR6][R6.64+-0x1c] ;  /* 0xffffe40606167981 */ /* 0x000ea8000c1e1900 */
[----:B------:R-:W3:Y:S04]  /*0530*/  LDG.E R24, desc[UR6][R6.64+-0x18] ;  /* 0xffffe80606187981 */ /* 0x000ee8000c1e1900 */
[----:B------:R-:W3:Y:S04]  /*0540*/  LDG.E R23, desc[UR6][R6.64+-0x14] ;  /* 0xffffec0606177981 */ /* 0x000ee8000c1e1900 */
[----:B------:R-:W4:Y:S04]  /*0550*/  LDG.E R25, desc[UR6][R6.64+-0xc] ;  /* 0xfffff40606197981 */ /* 0x000f28000c1e1900 */
[----:B------:R-:W4:Y:S04]  /*0560*/  LDG.E R27, desc[UR6][R6.64+-0x8] ;  /* 0xfffff806061b7981 */ /* 0x000f28000c1e1900 */
[----:B------:R-:W4:Y:S01]  /*0570*/  LDG.E R26, desc[UR6][R6.64+0x1c] ;  /* 0x00001c06061a7981 */ /* 0x000f22000c1e1900 */
[----:B--2--5:R-:W-:-:S03]  /*0580*/  FMNMX3 R19, R8, R19, R22, !PT ;  /* 0x0000001308137276 */ /* 0x024fc60007800016 */
[----:B------:R-:W4:Y:S04]  /*0590*/  LDG.E R22, desc[UR6][R6.64+-0x10] ;  /* 0xfffff00606167981 */ /* 0x000f28000c1e1900 */
[----:B------:R-:W2:Y:S01]  /*05a0*/  LDG.E R8, desc[UR6][R6.64] ;  /* 0x0000000606087981 */ /* 0x000ea2000c1e1900 */
[----:B---3--:R-:W-:-:S03]  /*05b0*/  FMNMX3 R23, R19, R24, R23, !PT ;  /* 0x0000001813177276 */ /* 0x008fc60007800017 */
[----:B------:R-:W3:Y:S04]  /*05c0*/  LDG.E R24, desc[UR6][R6.64+-0x4] ;  /* 0xfffffc0606187981 */ /* 0x000ee8000c1e1900 */
[----:B------:R-:W2:Y:S01]  /*05d0*/  LDG.E R19, desc[UR6][R6.64+0x4] ;  /* 0x0000040606137981 */ /* 0x000ea2000c1e1900 */
[----:B----4-:R-:W-:-:S03]  /*05e0*/  FMNMX3 R22, R23, R22, R25, !PT ;  /* 0x0000001617167276 */ /* 0x010fc60007800019 */
[----:B------:R-:W4:Y:S04]  /*05f0*/  LDG.E R23, desc[UR6][R6.64+0x8] ;  /* 0x0000080606177981 */ /* 0x000f28000c1e1900 */
[----:B------:R-:W4:Y:S01]  /*0600*/  LDG.E R25, desc[UR6][R6.64+0x18] ;  /* 0x0000180606197981 */ /* 0x000f22000c1e1900 */
[----:B---3--:R-:W-:-:S03]  /*0610*/  FMNMX3 R22, R22, R27, R24, !PT ;  /* 0x0000001b16167276 */ /* 0x008fc60007800018 */
[----:B------:R-:W4:Y:S01]  /*0620*/  LDG.E R24, desc[UR6][R6.64+0xc] ;  /* 0x00000c0606187981 */ /* 0x000f22000c1e1900 */
[----:B--2---:R-:W-:-:S03]  /*0630*/  FMNMX3 R8, R22, R8, R19, !PT ;  /* 0x0000000816087276 */ /* 0x004fc60007800013 */
[----:B------:R-:W2:Y:S04]  /*0640*/  LDG.E R19, desc[UR6][R6.64+0x10] ;  /* 0x0000100606137981 */ /* 0x000ea8000c1e1900 */
[----:B------:R-:W2:Y:S01]  /*0650*/  LDG.E R22, desc[UR6][R6.64+0x14] ;  /* 0x0000140606167981 */ /* 0x000ea2000c1e1900 */
[----:B------:R-:W-:-:S04]  /*0660*/  IADD3 R18, PT, PT, R18, 0x10, RZ ;  /* 0x0000001012127810 */ /* 0x000fc80007ffe0ff */
[----:B------:R-:W-:Y:S01]  /*0670*/  ISETP.NE.AND P4, PT, R18, RZ, PT ;  /* 0x000000ff1200720c */ /* 0x000fe20003f85270 */
[----:B------:R-:W-:Y:S02]  /*0680*/  VIADD R16, R16, 0x10 ;  /* 0x0000001010107836 */ /* 0x000fe40000000000 */
[----:B------:R-:W-:Y:S01]  /*0690*/  VIADD R17, R17, 0x10 ;  /* 0x0000001011117836 */ /* 0x000fe20000000000 */
[----:B----4-:R-:W-:-:S04]  /*06a0*/  FMNMX3 R8, R8, R23, R24, !PT ;  /* 0x0000001708087276 */ /* 0x010fc80007800018 */
[----:B--2---:R-:W-:-:S04]  /*06b0*/  FMNMX3 R8, R8, R19, R22, !PT ;  /* 0x0000001308087276 */ /* 0x004fc80007800016 */
[----:B------:R-:W-:Y:S01]  /*06c0*/  FMNMX3 R8, R8, R25, R26, !PT ;  /* 0x0000001908087276 */ /* 0x000fe2000780001a */
[----:B------:R-:W-:Y:S06]  /*06d0*/  @P4 BRA `(.L_x_32) ;  /* 0xfffffffc00884947 */ /* 0x000fec000383ffff */
.L_x_31:
[----:B------:R-:W-:Y:S05]  /*06e0*/  BSYNC.RECONVERGENT B1 ;  /* 0x0000000000017941 */ /* 0x000fea0003800200 */
.L_x_30:
[----:B------:R-:W-:Y:S04]  /*06f0*/  BSSY.RECONVERGENT B1, `(.L_x_33) ;  /* 0x0000032000017945 */ /* 0x000fe80003800200 */
[----:B------:R-:W-:Y:S05]  /*0700*/  @!P5 BRA `(.L_x_34) ;  /* 0x0000000000c0d947 */ /* 0x000fea0003800000 */
[----:B------:R-:W-:Y:S01]  /*0710*/  BSSY.RECONVERGENT B2, `(.L_x_35) ;  /* 0x0000013000027945 */ /* 0x000fe20003800200 */
[----:B------:R-:W-:-:S03]  /*0720*/  ISETP.NE.AND P4, PT, R20, RZ, PT ;  /* 0x000000ff1400720c */ /* 0x000fc60003f85270 */
[----:B------:R-:W-:Y:S10]  /*0730*/  @!P2 BRA `(.L_x_36) ;  /* 0x000000000040a947 */ /* 0x000ff40003800000 */
[----:B------:R-:W0:Y:S02]  /*0740*/  LDCU UR4, c[0x0][0x38c] ;  /* 0x00007180ff0477ac */ /* 0x000e240008000800 */
[----:B0-----:R-:W-:-:S04]  /*0750*/  IMAD R7, R15, UR4, R16 ;  /* 0x000000040f077c24 */ /* 0x001fc8000f8e0210 */
[----:B------:R-:W-:-:S05]  /*0760*/  IMAD.WIDE R6, R7, 0x4, R4 ;  /* 0x0000000407067825 */ /* 0x000fca00078e0204 */
[----:B------:R-:W2:Y:S04]  /*0770*/  LDG.E R17, desc[UR6][R6.64] ;  /* 0x0000000606117981 */ /* 0x000ea8000c1e1900 */
[----:B------:R-:W2:Y:S04]  /*0780*/  LDG.E R18, desc[UR6][R6.64+0x4] ;  /* 0x0000040606127981 */ /* 0x000ea8000c1e1900 */
[----:B------:R-:W3:Y:S04]  /*0790*/  LDG.E R22, desc[UR6][R6.64+0x8] ;  /* 0x0000080606167981 */ /* 0x000ee8000c1e1900 */
[----:B------:R-:W3:Y:S04]  /*07a0*/  LDG.E R19, desc[UR6][R6.64+0xc] ;  /* 0x00000c0606137981 */ /* 0x000ee8000c1e1900 */
[----:B------:R-:W4:Y:S04]  /*07b0*/  LDG.E R24, desc[UR6][R6.64+0x10] ;  /* 0x0000100606187981 */ /* 0x000f28000c1e1900 */
[----:B------:R-:W4:Y:S04]  /*07c0*/  LDG.E R23, desc[UR6][R6.64+0x14] ;  /* 0x0000140606177981 */ /* 0x000f28000c1e1900 */
[----:B------:R-:W4:Y:S04]  /*07d0*/  LDG.E R26, desc[UR6][R6.64+0x18] ;  /* 0x00001806061a7981 */ /* 0x000f28000c1e1900 */
[----:B------:R-:W4:Y:S01]  /*07e0*/  LDG.E R25, desc[UR6][R6.64+0x1c] ;  /* 0x00001c0606197981 */ /* 0x000f22000c1e1900 */
[----:B------:R-:W-:Y:S01]  /*07f0*/  VIADD R16, R16, 0x8 ;  /* 0x0000000810107836 */ /* 0x000fe20000000000 */
[----:B--2--5:R-:W-:-:S04]  /*0800*/  FMNMX3 R17, R8, R17, R18, !PT ;  /* 0x0000001108117276 */ /* 0x024fc80007800012 */
[----:B---3--:R-:W-:-:S04]  /*0810*/  FMNMX3 R17, R17, R22, R19, !PT ;  /* 0x0000001611117276 */ /* 0x008fc80007800013 */
[----:B----4-:R-:W-:-:S04]  /*0820*/  FMNMX3 R17, R17, R24, R23, !PT ;  /* 0x0000001811117276 */ /* 0x010fc80007800017 */
[----:B------:R-:W-:-:S07]  /*0830*/  FMNMX3 R8, R17, R26, R25, !PT ;  /* 0x0000001a11087276 */ /* 0x000fce0007800019 */
.L_x_36:
[----:B------:R-:W-:Y:S05]  /*0840*/  BSYNC.RECONVERGENT B2 ;  /* 0x0000000000027941 */ /* 0x000fea0003800200 */
.L_x_35:
        /* <DEDUP_REMOVED lines=10> */
[----:B------:R-:W3:Y:S01]  /*08f0*/  LDG.E R22, desc[UR6][R6.64+0xc] ;  /* 0x00000c0606167981 */ /* 0x000ee2000c1e1900 */
[----:B------:R-:W-:Y:S01]  /*0900*/  VIADD R16, R16, 0x4 ;  /* 0x0000000410107836 */ /* 0x000fe20000000000 */
[----:B--2--5:R-:W-:-:S04]  /*0910*/  FMNMX3 R8, R8, R17, R18, !PT ;  /* 0x0000001108087276 */ /* 0x024fc80007800012 */
[----:B---3--:R-:W-:-:S07]  /*0920*/  FMNMX3 R8, R8, R19, R22, !PT ;  /* 0x0000001308087276 */ /* 0x008fce0007800016 */
.L_x_38:
[----:B------:R-:W-:Y:S05]  /*0930*/  BSYNC.RECONVERGENT B2 ;  /* 0x0000000000027941 */ /* 0x000fea0003800200 */
.L_x_37:
[----:B------:R-:W-:Y:S05]  /*0940*/  @!P4 BRA `(.L_x_34) ;  /* 0x000000000030c947 */ /* 0x000fea0003800000 */
[----:B------:R-:W0:Y:S02]  /*0950*/  LDCU UR4, c[0x0][0x38c] ;  /* 0x00007180ff0477ac */ /* 0x000e240008000800 */
[----:B0-----:R-:W-:-:S04]  /*0960*/  IMAD R7, R15, UR4, R16 ;  /* 0x000000040f077c24 */ /* 0x001fc8000f8e0210 */
[----:B------:R-:W-:-:S05]  /*0970*/  IMAD.WIDE R6, R7, 0x4, R4 ;  /* 0x0000000407067825 */ /* 0x000fca00078e0204 */
[----:B------:R-:W2:Y:S01]  /*0980*/  LDG.E R15, desc[UR6][R6.64] ;  /* 0x00000006060f7981 */ /* 0x000ea2000c1e1900 */
[----:B------:R-:W-:Y:S02]  /*0990*/  ISETP.NE.AND P4, PT, R13, 0x1, PT ;  /* 0x000000010d00780c */ /* 0x000fe40003f85270 */
[----:B--2--5:R-:W-:-:S11]  /*09a0*/  FMNMX R8, R8, R15, !PT ;  /* 0x0000000f08087209 */ /* 0x024fd60007800000 */
[----:B------:R-:W-:Y:S05]  /*09b0*/  @!P4 BRA `(.L_x_34) ;  /* 0x000000000014c947 */ /* 0x000fea0003800000 */
[----:B------:R-:W-:Y:S01]  /*09c0*/  ISETP.NE.AND P4, PT, R13, 0x2, PT ;  /* 0x000000020d00780c */ /* 0x000fe20003f85270 */
[----:B------:R-:W2:-:S12]  /*09d0*/  LDG.E R15, desc[UR6][R6.64+0x4] ;  /* 0x00000406060f7981 */ /* 0x000e98000c1e1900 */
[----:B------:R-:W3:Y:S01]  /*09e0*/  @P4 LDG.E R17, desc[UR6][R6.64+0x8] ;  /* 0x0000080606114981 */ /* 0x000ee2000c1e1900 */
[----:B--2---:R-:W-:-:S04]  /*09f0*/  FMNMX R8, R8, R15, !PT ;  /* 0x0000000f08087209 */ /* 0x004fc80007800000 */
[----:B---3--:R-:W-:-:S07]  /*0a00*/  @P4 FMNMX R8, R8, R17, !PT ;  /* 0x0000001108084209 */ /* 0x008fce0007800000 */
.L_x_34:
[----:B------:R-:W-:Y:S05]  /*0a10*/  BSYNC.RECONVERGENT B1 ;  /* 0x0000000000017941 */ /* 0x000fea0003800200 */
.L_x_33:
[----:B------:R-:W-:Y:S05]  /*0a20*/  @!P0 BRA `(.L_x_39) ;  /* 0xfffffff800888947 */ /* 0x000fea000383ffff */
[----:B------:R-:W-:Y:S05]  /*0a30*/  BSYNC.RECONVERGENT B0 ;  /* 0x0000000000007941 */ /* 0x000fea0003800200 */
.L_x_29:
[----:B------:R-:W0:Y:S01]  /*0a40*/  LDCU.64 UR4, c[0x0][0x398] ;  /* 0x00007300ff0477ac */ /* 0x000e220008000a00 */
[----:B------:R-:W-:Y:S02]  /*0a50*/  SHF.R.S32.HI R3, RZ, 0x1f, R9 ;  /* 0x0000001fff037819 */ /* 0x000fe40000011409 */
[----:B------:R-:W-:-:S04]  /*0a60*/  IADD3 R9, P0, PT, R0, R9, RZ ;  /* 0x0000000900097210 */ /* 0x000fc80007f1e0ff */
[----:B------:R-:W-:Y:S02]  /*0a70*/  LEA.HI.X.SX32 R0, R0, R3, 0x1, P0 ;  /* 0x0000000300007211 */ /* 0x000fe400000f0eff */
[----:B0-----:R-:W-:-:S04]  /*0a80*/  LEA R2, P0, R9, UR4, 0x2 ;  /* 0x0000000409027c11 */ /* 0x001fc8000f8010ff */
[----:B------:R-:W-:-:S05]  /*0a90*/  LEA.HI.X R3, R9, UR5, R0, 0x2, P0 ;  /* 0x0000000509037c11 */ /* 0x000fca00080f1400 */
[----:B-----5:R-:W-:Y:S01]  /*0aa0*/  STG.E desc[UR6][R2.64], R8 ;  /* 0x0000000802007986 */ /* 0x020fe2000c101906 */
[----:B------:R-:W-:Y:S05]  /*0ab0*/  EXIT ;  /* 0x000000000000794d */ /* 0x000fea0003800000 */
.L_x_40:
        /* <DEDUP_REMOVED lines=12> */
.L_x_64:


//--------------------- .text._conv2d             --------------------------
	.section	.text._conv2d,"ax",@progbits
	.align	128
        .global         _conv2d
        .type           _conv2d,@function
        .size           _conv2d,(.L_x_65 - _conv2d)
        .other          _conv2d,@"STO_CUDA_ENTRY STV_DEFAULT"
_conv2d:
.text._conv2d:
[----:B------:R-:W-:Y:S01]  /*0000*/  LDC R1, c[0x0][0x37c] ;  /* 0x0000df00ff017b82 */ /* 0x000fe20000000800 */
[----:B------:R-:W-:Y:S05]  /*0010*/  EXIT ;  /* 0x000000000000794d */ /* 0x000fea0003800000 */
.L_x_41:
        /* <DEDUP_REMOVED lines=14> */
.L_x_65:


//--------------------- .text._batch_norm         --------------------------
	.section	.text._batch_norm,"ax",@progbits
	.align	128
        .global         _batch_norm
        .type           _batch_norm,@function
        .size           _batch_norm,(.L_x_61 - _batch_norm)
        .other          _batch_norm,@"STO_CUDA_ENTRY STV_DEFAULT"
_batch_norm:
.text._batch_norm:
[----:B------:R-:W-:Y:S01]  /*0000*/  LDC R1, c[0x0][0x37c] ;  /* 0x0000df00ff017b82 */ /* 0x000fe20000000800 */
[----:B------:R-:W0:Y:S07]  /*0010*/  S2R R3, SR_TID.X ;  /* 0x0000000000037919 */ /* 0x000e2e0000002100 */
[----:B------:R-:W0:Y:S01]  /*0020*/  S2UR UR5, SR_CTAID.Z ;  /* 0x00000000000579c3 */ /* 0x000e220000002700 */
[----:B------:R-:W1:Y:S07]  /*0030*/  S2R R5, SR_CTAID.Y ;  /* 0x0000000000057919 */ /* 0x000e6e0000002600 */
[----:B------:R-:W0:Y:S08]  /*0040*/  LDC R4, c[0x0][0x360] ;  /* 0x0000d800ff047b82 */ /* 0x000e300000000800 */
[----:B------:R-:W2:Y:S08]  /*0050*/  LDC.64 R6, c[0x0][0x390] ;  /* 0x0000e400ff067b82 */ /* 0x000eb00000000a00 */
[----:B------:R-:W1:Y:S01]  /*0060*/  S2UR UR4, SR_CTAID.X ;  /* 0x00000000000479c3 */ /* 0x000e620000002500 */
[----:B0-----:R-:W-:-:S05]  /*0070*/  IMAD R4, R4, UR5, R3 ;  /* 0x0000000504047c24 */ /* 0x001fca000f8e0203 */
[----:B--2---:R-:W-:Y:S01]  /*0080*/  ISETP.GE.U32.AND P0, PT, R4, R7, PT ;  /* 0x000000070400720c */ /* 0x004fe20003f06070 */
[----:B-1----:R-:W-:-:S12]  /*0090*/  IMAD R0, R6, UR4, R5 ;  /* 0x0000000406007c24 */ /* 0x002fd8000f8e0205 */
[----:B------:R-:W-:Y:S05]  /*00a0*/  @P0 EXIT ;  /* 0x000000000000094d */ /* 0x000fea0003800000 */
[----:B------:R-:W0:Y:S01]  /*00b0*/  LDC.64 R12, c[0x0][0x3a0] ;  /* 0x0000e800ff0c7b82 */ /* 0x000e220000000a00 */
[----:B------:R-:W1:Y:S07]  /*00c0*/  LDCU.64 UR4, c[0x0][0x358] ;  /* 0x00006b00ff0477ac */ /* 0x000e6e0008000a00 */
[----:B------:R-:W2:Y:S08]  /*00d0*/  LDC.64 R10, c[0x0][0x398] ;  /* 0x0000e600ff0a7b82 */ /* 0x000eb00000000a00 */
[----:B------:R-:W3:Y:S01]  /*00e0*/  LDC.64 R8, c[0x0][0x380] ;  /* 0x0000e000ff087b82 */ /* 0x000ee20000000a00 */
[----:B0-----:R-:W-:-:S07]  /*00f0*/  IMAD.WIDE.U32 R12, R5, 0x4, R12 ;  /* 0x00000004050c7825 */ /* 0x001fce00078e000c */
[----:B------:R-:W0:Y:S01]  /*0100*/  LDC.64 R2, c[0x0][0x3a8] ;  /* 0x0000ea00ff027b82 */ /* 0x000e220000000a00 */
[----:B-1----:R-:W4:Y:S01]  /*0110*/  LDG.E R12, desc[UR4][R12.64] ;  /* 0x000000040c0c7981 */ /* 0x002f22000c1e1900 */
[----:B------:R-:W-:Y:S02]  /*0120*/  IMAD R4, R0, R7, R4 ;  /* 0x0000000700047224 */ /* 0x000fe400078e0204 */
[----:B--2---:R-:W-:-:S06]  /*0130*/  IMAD.WIDE.U32 R10, R5, 0x4, R10 ;  /* 0x00000004050a7825 */ /* 0x004fcc00078e000a */
[----:B------:R-:W2:Y:S01]  /*0140*/  LDG.E R11, desc[UR4][R10.64] ;  /* 0x000000040a0b7981 */ /* 0x000ea2000c1e1900 */
[----:B---3--:R-:W-:-:S05]  /*0150*/  IMAD.WIDE.U32 R8, R4, 0x4, R8 ;  /* 0x0000000404087825 */ /* 0x008fca00078e0008 */
[----:B------:R-:W2:Y:S01]  /*0160*/  LDG.E R0, desc[UR4][R8.64] ;  /* 0x0000000408007981 */ /* 0x000ea2000c1e1900 */
[----:B0-----:R-:W-:-:S05]  /*0170*/  IMAD.WIDE.U32 R2, R5, 0x4, R2 ;  /* 0x0000000405027825 */ /* 0x001fca00078e0002 */
[----:B------:R4:W5:Y:S02]  /*0180*/  LDG.E R6, desc[UR4][R2.64] ;  /* 0x0000000402067981 */ /* 0x000964000c1e1900 */
[----:B----4-:R-:W-:-:S04]  /*0190*/  FADD R2, R12, 9.9999997473787516356e-06 ;  /* 0x3727c5ac0c027421 */ /* 0x010fc80000000000 */
[----:B------:R-:W-:-:S05]  /*01a0*/  VIADD R7, R2, 0xf3000000 ;  /* 0xf300000002077836 */ /* 0x000fca0000000000 */
[----:B------:R-:W-:Y:S01]  /*01b0*/  ISETP.GT.U32.AND P0, PT, R7, 0x727fffff, PT ;  /* 0x727fffff0700780c */ /* 0x000fe20003f04070 */
[----:B--2---:R-:W-:-:S12]  /*01c0*/  FADD R0, R0, -R11 ;  /* 0x8000000b00007221 */ /* 0x004fd80000000000 */
[----:B------:R-:W-:Y:S05]  /*01d0*/  @!P0 BRA `(.L_x_42) ;  /* 0x0000000000108947 */ /* 0x000fea0003800000 */
[----:B------:R-:W-:-:S07]  /*01e0*/  MOV R9, 0x200 ;  /* 0x0000020000097802 */ /* 0x000fce0000000f00 */
[----:B-----5:R-:W-:Y:S05]  /*01f0*/  CALL.REL.NOINC `($__internal_0_$__cuda_sm20_sqrt_rd_f32_slowpath) ;  /* 0x0000000000807944 */ /* 0x020fea0003c00000 */
[----:B------:R-:W-:Y:S01]  /*0200*/  IMAD.MOV.U32 R3, RZ, RZ, R7 ;  /* 0x000000ffff037224 */ /* 0x000fe200078e0007 */
[----:B------:R-:W-:Y:S06]  /*0210*/  BRA `(.L_x_43) ;  /* 0x0000000000247947 */ /* 0x000fec0003800000 */
.L_x_42:
[----:B------:R-:W0:Y:S02]  /*0220*/  MUFU.RSQ R3, R2 ;  /* 0x0000000200037308 */ /* 0x000e240000001400 */
[----:B0-----:R-:W-:Y:S01]  /*0230*/  FMUL.FTZ R7, R2, R3 ;  /* 0x0000000302077220 */ /* 0x001fe20000410000 */
[----:B------:R-:W-:-:S03]  /*0240*/  FMUL.FTZ R3, R3, 0.5 ;  /* 0x3f00000003037820 */ /* 0x000fc60000410000 */
[----:B------:R-:W-:-:S04]  /*0250*/  FADD.FTZ R8, -R7, -RZ ;  /* 0x800000ff07087221 */ /* 0x000fc80000010100 */
[----:B------:R-:W-:-:S04]  /*0260*/  FFMA R8, R3, R8, 0.5 ;  /* 0x3f00000003087423 */ /* 0x000fc80000000008 */
[----:B------:R-:W-:-:S04]  /*0270*/  FFMA R8, R7, R8, R7 ;  /* 0x0000000807087223 */ /* 0x000fc80000000007 */
[----:B------:R-:W-:-:S04]  /*0280*/  FADD.FTZ R7, -R8, -RZ ;  /* 0x800000ff08077221 */ /* 0x000fc80000010100 */
[----:B------:R-:W-:-:S04]  /*0290*/  FFMA R7, R8, R7, R2 ;  /* 0x0000000708077223 */ /* 0x000fc80000000002 */
[----:B------:R-:W-:-:S07]  /*02a0*/  FFMA.RM R3, R3, R7, R8 ;  /* 0x0000000703037223 */ /* 0x000fce0000004008 */
.L_x_43:
[----:B------:R-:W0:Y:S01]  /*02b0*/  MUFU.RCP R2, R3 ;  /* 0x0000000300027308 */ /* 0x000e220000001000 */
[----:B------:R-:W-:Y:S07]  /*02c0*/  BSSY.RECONVERGENT B0, `(.L_x_44) ;  /* 0x000000b000007945 */ /* 0x000fee0003800200 */
[----:B------:R-:W1:Y:S01]  /*02d0*/  FCHK P0, R0, R3 ;  /* 0x0000000300007302 */ /* 0x000e620000000000 */
[----:B0-----:R-:W-:-:S04]  /*02e0*/  FFMA R7, R2, -R3, 1 ;  /* 0x3f80000002077423 */ /* 0x001fc80000000803 */
[----:B------:R-:W-:-:S04]  /*02f0*/  FFMA R7, R2, R7, R2 ;  /* 0x0000000702077223 */ /* 0x000fc80000000002 */
[----:B------:R-:W-:-:S04]  /*0300*/  FFMA R2, R0, R7, RZ ;  /* 0x0000000700027223 */ /* 0x000fc800000000ff */
[----:B------:R-:W-:-:S04]  /*0310*/  FFMA R8, R2, -R3, R0 ;  /* 0x8000000302087223 */ /* 0x000fc80000000000 */
[----:B------:R-:W-:Y:S01]  /*0320*/  FFMA R7, R7, R8, R2 ;  /* 0x0000000807077223 */ /* 0x000fe20000000002 */
[----:B-1----:R-:W-:Y:S06]  /*0330*/  @!P0 BRA `(.L_x_45) ;  /* 0x00000000000c8947 */ /* 0x002fec0003800000 */
[----:B------:R-:W-:-:S07]  /*0340*/  MOV R2, 0x360 ;  /* 0x0000036000027802 */ /* 0x000fce0000000f00 */
[----:B-----5:R-:W-:Y:S05]  /*0350*/  CALL.REL.NOINC `($__internal_1_$__cuda_sm3x_div_rn_noftz_f32_slowpath) ;  /* 0x0000000000947944 */ /* 0x020fea0003c00000 */
[----:B------:R-:W-:-:S07]  /*0360*/  MOV R7, R0 ;  /* 0x0000000000077202 */ /* 0x000fce0000000f00 */
.L_x_45:
[----:B------:R-:W-:Y:S05]  /*0370*/  BSYNC.RECONVERGENT B0 ;  /* 0x0000000000007941 */ /* 0x000fea0003800200 */
.L_x_44:
[----:B------:R-:W0:Y:S08]  /*0380*/  LDC.64 R2, c[0x0][0x3b0] ;  /* 0x0000ec00ff027b82 */ /* 0x000e300000000a00 */
[----:B------:R-:W1:Y:S01]  /*0390*/  LDC.64 R8, c[0x0][0x388] ;  /* 0x0000e200ff087b82 */ /* 0x000e620000000a00 */
[----:B0-----:R-:W-:-:S06]  /*03a0*/  IMAD.WIDE.U32 R2, R5, 0x4, R2 ;  /* 0x0000000405027825 */ /* 0x001fcc00078e0002 */
[----:B------:R-:W2:Y:S01]  /*03b0*/  LDG.E R3, desc[UR4][R2.64] ;  /* 0x0000000402037981 */ /* 0x000ea2000c1e1900 */
[----:B-1----:R-:W-:-:S04]  /*03c0*/  IMAD.WIDE.U32 R4, R4, 0x4, R8 ;  /* 0x0000000404047825 */ /* 0x002fc800078e0008 */
[----:B--2--5:R-:W-:-:S05]  /*03d0*/  FFMA R7, R6, R7, R3 ;  /* 0x0000000706077223 */ /* 0x024fca0000000003 */
[----:B------:R-:W-:Y:S01]  /*03e0*/  STG.E desc[UR4][R4.64], R7 ;  /* 0x0000000704007986 */ /* 0x000fe2000c101904 */
[----:B------:R-:W-:Y:S05]  /*03f0*/  EXIT ;  /* 0x000000000000794d */ /* 0x000fea0003800000 */
        .weak           $__internal_0_$__cuda_sm20_sqrt_rd_f32_slowpath
        .type           $__internal_0_$__cuda_sm20_sqrt_rd_f32_slowpath,@function
        .size           $__internal_0_$__cuda_sm20_sqrt_rd_f32_slowpath,($__internal_1_$__cuda_sm3x_div_rn_noftz_f32_slowpath - $__internal_0_$__cuda_sm20_sqrt_rd_f32_slowpath)
$__internal_0_$__cuda_sm20_sqrt_rd_f32_slowpath:
[----:B------:R-:W-:-:S13]  /*0400*/  LOP3.LUT P0, RZ, R2, 0x7fffffff, RZ, 0xc0, !PT ;  /* 0x7fffffff02ff7812 */ /* 0x000fda000780c0ff */
[----:B------:R-:W-:Y:S01]  /*0410*/  @!P0 IMAD.MOV.U32 R3, RZ, RZ, R2 ;  /* 0x000000ffff038224 */ /* 0x000fe200078e0002 */
[----:B------:R-:W-:Y:S06]  /*0420*/  @!P0 BRA `(.L_x_46) ;  /* 0x0000000000508947 */ /* 0x000fec0003800000 */
[----:B------:R-:W-:-:S13]  /*0430*/  FSETP.GEU.FTZ.AND P0, PT, R2, RZ, PT ;  /* 0x000000ff0200720b */ /* 0x000fda0003f1e000 */
[----:B------:R-:W-:Y:S01]  /*0440*/  @!P0 IMAD.MOV.U32 R3, RZ, RZ, 0x7fffffff ;  /* 0x7fffffffff038424 */ /* 0x000fe200078e00ff */
[----:B------:R-:W-:Y:S06]  /*0450*/  @!P0 BRA `(.L_x_46) ;  /* 0x0000000000448947 */ /* 0x000fec0003800000 */
[----:B------:R-:W-:-:S13]  /*0460*/  FSETP.GTU.FTZ.AND P0, PT, |R2|, +INF , PT ;  /* 0x7f8000000200780b */ /* 0x000fda0003f1c200 */
[----:B------:R-:W-:Y:S01]  /*0470*/  @P0 FADD.FTZ R3, R2, 1 ;  /* 0x3f80000002030421 */ /* 0x000fe20000010000 */
[----:B------:R-:W-:Y:S06]  /*0480*/  @P0 BRA `(.L_x_46) ;  /* 0x0000000000380947 */ /* 0x000fec0003800000 */
[----:B------:R-:W-:-:S13]  /*0490*/  FSETP.NEU.FTZ.AND P0, PT, |R2|, +INF , PT ;  /* 0x7f8000000200780b */ /* 0x000fda0003f1d200 */
[----:B------:R-:W-:Y:S01]  /*04a0*/  @!P0 MOV R3, R2 ;  /* 0x0000000200038202 */ /* 0x000fe20000000f00 */
[----:B------:R-:W-:Y:S06]  /*04b0*/  @!P0 BRA `(.L_x_46) ;  /* 0x00000000002c8947 */ /* 0x000fec0003800000 */
[----:B------:R-:W-:-:S04]  /*04c0*/  FFMA R2, R2, 1.84467440737095516160e+19, RZ ;  /* 0x5f80000002027823 */ /* 0x000fc800000000ff */
        /* <DEDUP_REMOVED lines=8> */
[----:B------:R-:W-:-:S04]  /*0550*/  FFMA.RM R3, R3, R7, R8 ;  /* 0x0000000703037223 */ /* 0x000fc80000004008 */
[----:B------:R-:W-:-:S07]  /*0560*/  FMUL.FTZ R3, R3, 2.3283064365386962891e-10 ;  /* 0x2f80000003037820 */ /* 0x000fce0000410000 */
.L_x_46:
[----:B------:R-:W-:Y:S01]  /*0570*/  IMAD.MOV.U32 R7, RZ, RZ, R3 ;  /* 0x000000ffff077224 */ /* 0x000fe200078e0003 */
[----:B------:R-:W-:Y:S01]  /*0580*/  MOV R2, R9 ;  /* 0x0000000900027202 */ /* 0x000fe20000000f00 */
[----:B------:R-:W-:-:S04]  /*0590*/  IMAD.MOV.U32 R3, RZ, RZ, 0x0 ;  /* 0x00000000ff037424 */ /* 0x000fc800078e00ff */
[----:B------:R-:W-:Y:S05]  /*05a0*/  RET.REL.NODEC R2 `(_batch_norm) ;  /* 0xfffffff802947950 */ /* 0x000fea0003c3ffff */
        .weak           $__internal_1_$__cuda_sm3x_div_rn_noftz_f32_slowpath
        .type           $__internal_1_$__cuda_sm3x_div_rn_noftz_f32_slowpath,@function
        .size           $__internal_1_$__cuda_sm3x_div_rn_noftz_f32_slowpath,(.L_x_61 - $__internal_1_$__cuda_sm3x_div_rn_noftz_f32_slowpath)
$__internal_1_$__cuda_sm3x_div_rn_noftz_f32_slowpath:
[----:B------:R-:W-:Y:S01]  /*05b0*/  SHF.R.U32.HI R8, RZ, 0x17, R3 ;  /* 0x00000017ff087819 */ /* 0x000fe20000011603 */
[----:B------:R-:W-:Y:S01]  /*05c0*/  BSSY.RECONVERGENT B1, `(.L_x_47) ;  /* 0x0000063000017945 */ /* 0x000fe20003800200 */
[----:B------:R-:W-:Y:S02]  /*05d0*/  SHF.R.U32.HI R7, RZ, 0x17, R0 ;  /* 0x00000017ff077819 */ /* 0x000fe40000011600 */
[----:B------:R-:W-:Y:S02]  /*05e0*/  LOP3.LUT R12, R8, 0xff, RZ, 0xc0, !PT ;  /* 0x000000ff080c7812 */ /* 0x000fe400078ec0ff */
[----:B------:R-:W-:Y:S02]  /*05f0*/  LOP3.LUT R7, R7, 0xff, RZ, 0xc0, !PT ;  /* 0x000000ff07077812 */ /* 0x000fe400078ec0ff */
[----:B------:R-:W-:Y:S02]  /*0600*/  IADD3 R11, PT, PT, R12, -0x1, RZ ;  /* 0xffffffff0c0b7810 */ /* 0x000fe40007ffe0ff */
[----:B------:R-:W-:Y:S01]  /*0610*/  MOV R8, R0 ;  /* 0x0000000000087202 */ /* 0x000fe20000000f00 */
[----:B------:R-:W-:Y:S01]  /*0620*/  VIADD R10, R7, 0xffffffff ;  /* 0xffffffff070a7836 */ /* 0x000fe20000000000 */
[----:B------:R-:W-:-:S04]  /*0630*/  ISETP.GT.U32.AND P0, PT, R11, 0xfd, PT ;  /* 0x000000fd0b00780c */ /* 0x000fc80003f04070 */
[----:B------:R-:W-:-:S13]  /*0640*/  ISETP.GT.U32.OR P0, PT, R10, 0xfd, P0 ;  /* 0x000000fd0a00780c */ /* 0x000fda0000704470 */
[----:B------:R-:W-:Y:S01]  /*0650*/  @!P0 IMAD.MOV.U32 R9, RZ, RZ, RZ ;  /* 0x000000ffff098224 */ /* 0x000fe200078e00ff */
[----:B------:R-:W-:Y:S06]  /*0660*/  @!P0 BRA `(.L_x_48) ;  /* 0x00000000005c8947 */ /* 0x000fec0003800000 */
[----:B------:R-:W-:Y:S02]  /*0670*/  FSETP.GTU.FTZ.AND P1, PT, |R3|, +INF , PT ;  /* 0x7f8000000300780b */ /* 0x000fe40003f3c200 */
[----:B------:R-:W-:-:S04]  /*0680*/  FSETP.GTU.FTZ.AND P0, PT, |R0|, +INF , PT ;  /* 0x7f8000000000780b */ /* 0x000fc80003f1c200 */
[----:B------:R-:W-:-:S13]  /*0690*/  PLOP3.LUT P0, PT, P0, P1, PT, 0xf8, 0x8f ;  /* 0x00000000008f781c */ /* 0x000fda0000703f70 */
[----:B------:R-:W-:Y:S05]  /*06a0*/  @P0 BRA `(.L_x_49) ;  /* 0x00000004004c0947 */ /* 0x000fea0003800000 */
[----:B------:R-:W-:-:S13]  /*06b0*/  LOP3.LUT P0, RZ, R3, 0x7fffffff, R8, 0xc8, !PT ;  /* 0x7fffffff03ff7812 */ /* 0x000fda000780c808 */
[----:B------:R-:W-:Y:S05]  /*06c0*/  @!P0 BRA `(.L_x_50) ;  /* 0x00000004003c8947 */ /* 0x000fea0003800000 */
[C---:B------:R-:W-:Y:S02]  /*06d0*/  FSETP.NEU.FTZ.AND P2, PT, |R0|.reuse, +INF , PT ;  /* 0x7f8000000000780b */ /* 0x040fe40003f5d200 */
[----:B------:R-:W-:Y:S02]  /*06e0*/  FSETP.NEU.FTZ.AND P1, PT, |R3|, +INF , PT ;  /* 0x7f8000000300780b */ /* 0x000fe40003f3d200 */
[----:B------:R-:W-:-:S11]  /*06f0*/  FSETP.NEU.FTZ.AND P0, PT, |R0|, +INF , PT ;  /* 0x7f8000000000780b */ /* 0x000fd60003f1d200 */
[----:B------:R-:W-:Y:S05]  /*0700*/  @!P1 BRA !P2, `(.L_x_50) ;  /* 0x00000004002c9947 */ /* 0x000fea0005000000 */
[----:B------:R-:W-:-:S04]  /*0710*/  LOP3.LUT P2, RZ, R8, 0x7fffffff, RZ, 0xc0, !PT ;  /* 0x7fffffff08ff7812 */ /* 0x000fc8000784c0ff */
[----:B------:R-:W-:-:S13]  /*0720*/  PLOP3.LUT P1, PT, P1, P2, PT, 0x2f, 0xf2 ;  /* 0x0000000000f2781c */ /* 0x000fda0000f24577 */
[----:B------:R-:W-:Y:S05]  /*0730*/  @P1 BRA `(.L_x_51) ;  /* 0x0000000400181947 */ /* 0x000fea0003800000 */
[----:B------:R-:W-:-:S04]  /*0740*/  LOP3.LUT P1, RZ, R3, 0x7fffffff, RZ, 0xc0, !PT ;  /* 0x7fffffff03ff7812 */ /* 0x000fc8000782c0ff */
[----:B------:R-:W-:-:S13]  /*0750*/  PLOP3.LUT P0, PT, P0, P1, PT, 0x2f, 0xf2 ;  /* 0x0000000000f2781c */ /* 0x000fda0000702577 */
[----:B------:R-:W-:Y:S05]  /*0760*/  @P0 BRA `(.L_x_52) ;  /* 0x0000000400000947 */ /* 0x000fea0003800000 */
[----:B------:R-:W-:Y:S02]  /*0770*/  ISETP.GE.AND P0, PT, R10, RZ, PT ;  /* 0x000000ff0a00720c */ /* 0x000fe40003f06270 */
[----:B------:R-:W-:-:S11]  /*0780*/  ISETP.GE.AND P1, PT, R11, RZ, PT ;  /* 0x000000ff0b00720c */ /* 0x000fd60003f26270 */
[----:B------:R-:W-:Y:S01]  /*0790*/  @P0 MOV R9, RZ ;  /* 0x000000ff00090202 */ /* 0x000fe20000000f00 */
[----:B------:R-:W-:Y:S02]  /*07a0*/  @!P0 IMAD.MOV.U32 R9, RZ, RZ, -0x40 ;  /* 0xffffffc0ff098424 */ /* 0x000fe400078e00ff */
[----:B------:R-:W-:Y:S01]  /*07b0*/  @!P0 FFMA R8, R0, 1.84467440737095516160e+19, RZ ;  /* 0x5f80000000088823 */ /* 0x000fe200000000ff */
[----:B------:R-:W-:Y:S02]  /*07c0*/  @!P1 FFMA R3, R3, 1.84467440737095516160e+19, RZ ;  /* 0x5f80000003039823 */ /* 0x000fe400000000ff */
[----:B------:R-:W-:-:S07]  /*07d0*/  @!P1 IADD3 R9, PT, PT, R9, 0x40, RZ ;  /* 0x0000004009099810 */ /* 0x000fce0007ffe0ff */
.L_x_48:
[----:B------:R-:W-:Y:S01]  /*07e0*/  LEA R0, R12, 0xc0800000, 0x17 ;  /* 0xc08000000c007811 */ /* 0x000fe200078eb8ff */
[----:B------:R-:W-:Y:S01]  /*07f0*/  BSSY.RECONVERGENT B2, `(.L_x_53) ;  /* 0x0000036000027945 */ /* 0x000fe20003800200 */
[----:B------:R-:W-:-:S03]  /*0800*/  IADD3 R7, PT, PT, R7, -0x7f, RZ ;  /* 0xffffff8107077810 */ /* 0x000fc60007ffe0ff */
[----:B------:R-:W-:Y:S02]  /*0810*/  IMAD.IADD R3, R3, 0x1, -R0 ;  /* 0x0000000103037824 */ /* 0x000fe400078e0a00 */
[----:B------:R-:W-:Y:S02]  /*0820*/  IMAD R0, R7, -0x800000, R8 ;  /* 0xff80000007007824 */ /* 0x000fe400078e0208 */
[----:B------:R-:W0:Y:S01]  /*0830*/  MUFU.RCP R10, R3 ;  /* 0x00000003000a7308 */ /* 0x000e220000001000 */
[----:B------:R-:W-:-:S04]  /*0840*/  FADD.FTZ R11, -R3, -RZ ;  /* 0x800000ff030b7221 */ /* 0x000fc80000010100 */
[----:B0-----:R-:W-:-:S04]  /*0850*/  FFMA R13, R10, R11, 1 ;  /* 0x3f8000000a0d7423 */ /* 0x001fc8000000000b */
[----:B------:R-:W-:-:S04]  /*0860*/  FFMA R15, R10, R13, R10 ;  /* 0x0000000d0a0f7223 */ /* 0x000fc8000000000a */
[----:B------:R-:W-:-:S04]  /*0870*/  FFMA R8, R0, R15, RZ ;  /* 0x0000000f00087223 */ /* 0x000fc800000000ff */
[----:B------:R-:W-:-:S04]  /*0880*/  FFMA R13, R11, R8, R0 ;  /* 0x000000080b0d7223 */ /* 0x000fc80000000000 */
[----:B------:R-:W-:Y:S01]  /*0890*/  FFMA R10, R15, R13, R8 ;  /* 0x0000000d0f0a7223 */ /* 0x000fe20000000008 */
[----:B------:R-:W-:-:S03]  /*08a0*/  IADD3 R8, PT, PT, R7, 0x7f, -R12 ;  /* 0x0000007f07087810 */ /* 0x000fc60007ffe80c */
[----:B------:R-:W-:Y:S02]  /*08b0*/  FFMA R11, R11, R10, R0 ;  /* 0x0000000a0b0b7223 */ /* 0x000fe40000000000 */
[----:B------:R-:W-:Y:S02]  /*08c0*/  IMAD.IADD R8, R8, 0x1, R9 ;  /* 0x0000000108087824 */ /* 0x000fe400078e0209 */
[----:B------:R-:W-:-:S05]  /*08d0*/  FFMA R0, R15, R11, R10 ;  /* 0x0000000b0f007223 */ /* 0x000fca000000000a */
[----:B------:R-:W-:-:S04]  /*08e0*/  SHF.R.U32.HI R3, RZ, 0x17, R0 ;  /* 0x00000017ff037819 */ /* 0x000fc80000011600 */
[----:B------:R-:W-:-:S04]  /*08f0*/  LOP3.LUT R3, R3, 0xff, RZ, 0xc0, !PT ;  /* 0x000000ff03037812 */ /* 0x000fc800078ec0ff */
[----:B------:R-:W-:-:S05]  /*0900*/  IADD3 R9, PT, PT, R3, R8, RZ ;  /* 0x0000000803097210 */ /* 0x000fca0007ffe0ff */
[----:B------:R-:W-:-:S05]  /*0910*/  VIADD R3, R9, 0xffffffff ;  /* 0xffffffff09037836 */ /* 0x000fca0000000000 */
[----:B------:R-:W-:-:S13]  /*0920*/  ISETP.GE.U32.AND P0, PT, R3, 0xfe, PT ;  /* 0x000000fe0300780c */ /* 0x000fda0003f06070 */
[----:B------:R-:W-:Y:S05]  /*0930*/  @!P0 BRA `(.L_x_54) ;  /* 0x0000000000808947 */ /* 0x000fea0003800000 */
[----:B------:R-:W-:-:S13]  /*0940*/  ISETP.GT.AND P0, PT, R9, 0xfe, PT ;  /* 0x000000fe0900780c */ /* 0x000fda0003f04270 */
[----:B------:R-:W-:Y:S05]  /*0950*/  @P0 BRA `(.L_x_55) ;  /* 0x00000000006c0947 */ /* 0x000fea0003800000 */
[----:B------:R-:W-:-:S13]  /*0960*/  ISETP.GE.AND P0, PT, R9, 0x1, PT ;  /* 0x000000010900780c */ /* 0x000fda0003f06270 */
[----:B------:R-:W-:Y:S05]  /*0970*/  @P0 BRA `(.L_x_56) ;  /* 0x0000000000740947 */ /* 0x000fea0003800000 */
[----:B------:R-:W-:Y:S02]  /*0980*/  ISETP.GE.AND P0, PT, R9, -0x18, PT ;  /* 0xffffffe80900780c */ /* 0x000fe40003f06270 */
[----:B------:R-:W-:-:S11]  /*0990*/  LOP3.LUT R0, R0, 0x80000000, RZ, 0xc0, !PT ;  /* 0x8000000000007812 */ /* 0x000fd600078ec0ff */
[----:B------:R-:W-:Y:S05]  /*09a0*/  @!P0 BRA `(.L_x_56) ;  /* 0x0000000000688947 */ /* 0x000fea0003800000 */
[CCC-:B------:R-:W-:Y:S01]  /*09b0*/  FFMA.RZ R3, R15.reuse, R11.reuse, R10.reuse ;  /* 0x0000000b0f037223 */ /* 0x1c0fe2000000c00a */
[-CC-:B------:R-:W-:Y:S01]  /*09c0*/  FFMA.RM R8, R15, R11.reuse, R10.reuse ;  /* 0x0000000b0f087223 */ /* 0x180fe2000000400a */
[C---:B------:R-:W-:Y:S02]  /*09d0*/  ISETP.NE.AND P2, PT, R9.reuse, RZ, PT ;  /* 0x000000ff0900720c */ /* 0x040fe40003f45270 */
[----:B------:R-:W-:Y:S02]  /*09e0*/  ISETP.NE.AND P1, PT, R9, RZ, PT ;  /* 0x000000ff0900720c */ /* 0x000fe40003f25270 */
[----:B------:R-:W-:Y:S01]  /*09f0*/  LOP3.LUT R7, R3, 0x7fffff, RZ, 0xc0, !PT ;  /* 0x007fffff03077812 */ /* 0x000fe200078ec0ff */
[----:B------:R-:W-:Y:S01]  /*0a00*/  FFMA.RP R3, R15, R11, R10 ;  /* 0x0000000b0f037223 */ /* 0x000fe2000000800a */
[----:B------:R-:W-:Y:S01]  /*0a10*/  IADD3 R10, PT, PT, R9, 0x20, RZ ;  /* 0x00000020090a7810 */ /* 0x000fe20007ffe0ff */
[----:B------:R-:W-:Y:S01]  /*0a20*/  IMAD.MOV R9, RZ, RZ, -R9 ;  /* 0x000000ffff097224 */ /* 0x000fe200078e0a09 */
[----:B------:R-:W-:-:S02]  /*0a30*/  LOP3.LUT R7, R7, 0x800000, RZ, 0xfc, !PT ;  /* 0x0080000007077812 */ /* 0x000fc400078efcff */
[----:B------:R-:W-:Y:S02]  /*0a40*/  FSETP.NEU.FTZ.AND P0, PT, R3, R8, PT ;  /* 0x000000080300720b */ /* 0x000fe40003f1d000 */
[----:B------:R-:W-:Y:S02]  /*0a50*/  SHF.L.U32 R10, R7, R10, RZ ;  /* 0x0000000a070a7219 */ /* 0x000fe400000006ff */
[----:B------:R-:W-:Y:S02]  /*0a60*/  SEL R8, R9, RZ, P2 ;  /* 0x000000ff09087207 */ /* 0x000fe40001000000 */
[----:B------:R-:W-:Y:S02]  /*0a70*/  ISETP.NE.AND P1, PT, R10, RZ, P1 ;  /* 0x000000ff0a00720c */ /* 0x000fe40000f25270 */
[----:B------:R-:W-:Y:S02]  /*0a80*/  SHF.R.U32.HI R8, RZ, R8, R7 ;  /* 0x00000008ff087219 */ /* 0x000fe40000011607 */
[----:B------:R-:W-:-:S02]  /*0a90*/  PLOP3.LUT P0, PT, P0, P1, PT, 0xf8, 0x8f ;  /* 0x00000000008f781c */ /* 0x000fc40000703f70 */
[----:B------:R-:W-:Y:S02]  /*0aa0*/  SHF.R.U32.HI R10, RZ, 0x1, R8 ;  /* 0x00000001ff0a7819 */ /* 0x000fe40000011608 */
[----:B------:R-:W-:-:S04]  /*0ab0*/  SEL R3, RZ, 0x1, !P0 ;  /* 0x00000001ff037807 */ /* 0x000fc80004000000 */
[----:B------:R-:W-:-:S04]  /*0ac0*/  LOP3.LUT R3, R3, 0x1, R10, 0xf8, !PT ;  /* 0x0000000103037812 */ /* 0x000fc800078ef80a */
[----:B------:R-:W-:-:S04]  /*0ad0*/  LOP3.LUT R3, R3, R8, RZ, 0xc0, !PT ;  /* 0x0000000803037212 */ /* 0x000fc800078ec0ff */
[----:B------:R-:W-:-:S04]  /*0ae0*/  IADD3 R3, PT, PT, R10, R3, RZ ;  /* 0x000000030a037210 */ /* 0x000fc80007ffe0ff */
[----:B------:R-:W-:Y:S01]  /*0af0*/  LOP3.LUT R0, R3, R0, RZ, 0xfc, !PT ;  /* 0x0000000003007212 */ /* 0x000fe200078efcff */
[----:B------:R-:W-:Y:S06]  /*0b00*/  BRA `(.L_x_56) ;  /* 0x0000000000107947 */ /* 0x000fec0003800000 */
.L_x_55:
[----:B------:R-:W-:-:S04]  /*0b10*/  LOP3.LUT R0, R0, 0x80000000, RZ, 0xc0, !PT ;  /* 0x8000000000007812 */ /* 0x000fc800078ec0ff */
[----:B------:R-:W-:Y:S01]  /*0b20*/  LOP3.LUT R0, R0, 0x7f800000, RZ, 0xfc, !PT ;  /* 0x7f80000000007812 */ /* 0x000fe200078efcff */
[----:B------:R-:W-:Y:S06]  /*0b30*/  BRA `(.L_x_56) ;  /* 0x0000000000047947 */ /* 0x000fec0003800000 */
.L_x_54:
[----:B------:R-:W-:-:S07]  /*0b40*/  IMAD R0, R8, 0x800000, R0 ;  /* 0x0080000008007824 */ /* 0x000fce00078e0200 */
.L_x_56:
[----:B------:R-:W-:Y:S05]  /*0b50*/  BSYNC.RECONVERGENT B2 ;  /* 0x0000000000027941 */ /* 0x000fea0003800200 */
.L_x_53:
[----:B------:R-:W-:Y:S05]  /*0b60*/  BRA `(.L_x_57) ;  /* 0x0000000000207947 */ /* 0x000fea0003800000 */
.L_x_52:
[----:B------:R-:W-:-:S04]  /*0b70*/  LOP3.LUT R0, R3, 0x80000000, R8, 0x48, !PT ;  /* 0x8000000003007812 */ /* 0x000fc800078e4808 */
[----:B------:R-:W-:Y:S01]  /*0b80*/  LOP3.LUT R0, R0, 0x7f800000, RZ, 0xfc, !PT ;  /* 0x7f80000000007812 */ /* 0x000fe200078efcff */
[----:B------:R-:W-:Y:S06]  /*0b90*/  BRA `(.L_x_57) ;  /* 0x0000000000147947 */ /* 0x000fec0003800000 */
.L_x_51:
[----:B------:R-:W-:Y:S01]  /*0ba0*/  LOP3.LUT R0, R3, 0x80000000, R8, 0x48, !PT ;  /* 0x8000000003007812 */ /* 0x000fe200078e4808 */
[----:B------:R-:W-:Y:S06]  /*0bb0*/  BRA `(.L_x_57) ;  /* 0x00000000000c7947 */ /* 0x000fec0003800000 */
.L_x_50:
[----:B------:R-:W0:Y:S01]  /*0bc0*/  MUFU.RSQ R0, -QNAN ;  /* 0xffc0000000007908 */ /* 0x000e220000001400 */
[----:B------:R-:W-:Y:S05]  /*0bd0*/  BRA `(.L_x_57) ;  /* 0x0000000000047947 */ /* 0x000fea0003800000 */
.L_x_49:
[----:B------:R-:W-:-:S07]  /*0be0*/  FADD.FTZ R0, R0, R3 ;  /* 0x0000000300007221 */ /* 0x000fce0000010000 */
.L_x_57:
[----:B------:R-:W-:Y:S05]  /*0bf0*/  BSYNC.RECONVERGENT B1 ;  /* 0x0000000000017941 */ /* 0x000fea0003800200 */
.L_x_47:
[----:B------:R-:W-:-:S04]  /*0c00*/  HFMA2 R3, -RZ, RZ, 0, 0 ;  /* 0x00000000ff037431 */ /* 0x000fc800000001ff */
[----:B0-----:R-:W-:Y:S05]  /*0c10*/  RET.REL.NODEC R2 `(_batch_norm) ;  /* 0xfffffff002f87950 */ /* 0x001fea0003c3ffff */
.L_x_58:
        /* <DEDUP_REMOVED lines=14> */
.L_x_61:


//--------------------- .text._leaky_relu         --------------------------
	.section	.text._leaky_relu,"ax",@progbits
	.align	128
        .global         _leaky_relu
        .type           _leaky_relu,@function
        .size           _leaky_relu,(.L_x_67 - _leaky_relu)
        .other          _leaky_relu,@"STO_CUDA_ENTRY STV_DEFAULT"
_leaky_relu:
.text._leaky_relu:
[----:B------:R-:W-:Y:S01]  /*0000*/  LDC R1, c[0x0][0x37c] ;  /* 0x0000df00ff017b82 */ /* 0x000fe20000000800 */
[----:B------:R-:W0:Y:S07]  /*0010*/  S2R R0, SR_TID.X ;  /* 0x0000000000007919 */ /* 0x000e2e0000002100 */
[----:B------:R-:W0:Y:S01]  /*0020*/  S2UR UR4, SR_CTAID.X ;  /* 0x00000000000479c3 */ /* 0x000e220000002500 */
[----:B------:R-:W1:Y:S07]  /*0030*/  LDCU UR5, c[0x0][0x390] ;  /* 0x00007200ff0577ac */ /* 0x000e6e0008000800 */
[----:B------:R-:W0:Y:S02]  /*0040*/  LDC R7, c[0x0][0x360] ;  /* 0x0000d800ff077b82 */ /* 0x000e240000000800 */
[----:B0-----:R-:W-:-:S05]  /*0050*/  IMAD R7, R7, UR4, R0 ;  /* 0x0000000407077c24 */ /* 0x001fca000f8e0200 */
[----:B-1----:R-:W-:-:S13]  /*0060*/  ISETP.GE.U32.AND P0, PT, R7, UR5, PT ;  /* 0x0000000507007c0c */ /* 0x002fda000bf06070 */
[----:B------:R-:W-:Y:S05]  /*0070*/  @P0 EXIT ;  /* 0x000000000000094d */ /* 0x000fea0003800000 */
[----:B------:R-:W0:Y:S01]  /*0080*/  LDC.64 R2, c[0x0][0x380] ;  /* 0x0000e000ff027b82 */ /* 0x000e220000000a00 */
[----:B------:R-:W1:Y:S07]  /*0090*/  LDCU.64 UR4, c[0x0][0x358] ;  /* 0x00006b00ff0477ac */ /* 0x000e6e0008000a00 */
[----:B------:R-:W2:Y:S08]  /*00a0*/  LDC R9, c[0x0][0x394] ;  /* 0x0000e500ff097b82 */ /* 0x000eb00000000800 */
[----:B------:R-:W3:Y:S01]  /*00b0*/  LDC.64 R4, c[0x0][0x388] ;  /* 0x0000e200ff047b82 */ /* 0x000ee20000000a00 */
[----:B0-----:R-:W-:-:S06]  /*00c0*/  IMAD.WIDE.U32 R2, R7, 0x4, R2 ;  /* 0x0000000407027825 */ /* 0x001fcc00078e0002 */
[----:B-1----:R-:W4:Y:S01]  /*00d0*/  LDG.E R2, desc[UR4][R2.64] ;  /* 0x0000000402027981 */ /* 0x002f22000c1e1900 */
[----:B---3--:R-:W-:Y:S01]  /*00e0*/  IMAD.WIDE.U32 R4, R7, 0x4, R4 ;  /* 0x0000000407047825 */ /* 0x008fe200078e0004 */
[----:B----4-:R-:W-:-:S04]  /*00f0*/  FSETP.GEU.AND P0, PT, R2, RZ, PT ;  /* 0x000000ff0200720b */ /* 0x010fc80003f0e000 */
[----:B--2---:R-:W-:-:S05]  /*0100*/  FSEL R9, R9, 1, !P0 ;  /* 0x3f80000009097808 */ /* 0x004fca0004000000 */
[----:B------:R-:W-:-:S05]  /*0110*/  FMUL R9, R2, R9 ;  /* 0x0000000902097220 */ /* 0x000fca0000400000 */
[----:B------:R-:W-:Y:S01]  /*0120*/  STG.E desc[UR4][R4.64], R9 ;  /* 0x0000000904007986 */ /* 0x000fe2000c101904 */
[----:B------:R-:W-:Y:S05]  /*0130*/  EXIT ;  /* 0x000000000000794d */ /* 0x000fea0003800000 */
.L_x_59:
        /* <DEDUP_REMOVED lines=12> */
.L_x_67:


//--------------------- .nv.shared.reserved.0     --------------------------
	.section	.nv.shared.reserved.0,"aw",@nobits
	.weak		__nv_reservedSMEM_offset_0_alias
	.size		__nv_reservedSMEM_offset_0_alias, 0, 64
	.other		__nv_reservedSMEM_offset_0_alias,@"STO_CUDA_RESERVED_SHARED STV_DEFAULT"
__nv_reservedSMEM_offset_0_alias:
	.zero		0
	.zero		64


//--------------------- .nv.shared._max_pool2d_1d --------------------------
	.section	.nv.shared._max_pool2d_1d,"aw",@nobits
	.sectionflags	@""
	.align	4
.nv.shared._max_pool2d_1d:
	.zero		5120


//--------------------- .nv.constant0._pad        --------------------------
	.section	.nv.constant0._pad,"a",@progbits
	.sectionflags	@""
	.align	4
.nv.constant0._pad:
	.zero		948


//--------------------- .nv.constant0._max_pool2d_1d --------------------------
	.section	.nv.constant0._max_pool2d_1d,"a",@progbits
	.sectionflags	@""
	.align	4
.nv.constant0._max_pool2d_1d:
	.zero		936


//--------------------- .nv.constant0._max_pool2d_naive --------------------------
	.section	.nv.constant0._max_pool2d_naive,"a",@progbits
	.sectionflags	@""
	.align	4
.nv.constant0._max_pool2d_naive:
	.zero		936


//--------------------- .nv.constant0._conv2d     --------------------------
	.section	.nv.constant0._conv2d,"a",@progbits
	.sectionflags	@""
	.align	4
.nv.constant0._conv2d:
	.zero		896


//--------------------- .nv.constant0._batch_norm --------------------------
	.section	.nv.constant0._batch_norm,"a",@progbits
	.sectionflags	@""
	.align	4
.nv.constant0._batch_norm:
	.zero		952


//--------------------- .nv.constant0._leaky_relu --------------------------
	.section	.nv.constant0._leaky_relu,"a",@progbits
	.sectionflags	@""
	.align	4
.nv.constant0._leaky_relu:
	.zero		920


//--------------------- SYMBOLS --------------------------

	.type		.nv.reservedSmem.offset0,@object
	.size		.nv.reservedSmem.offset0,0x4
	.type		.nv.reservedSmem.cap,@object
	.size		.nv.reservedSmem.cap,0x4
